//
// Generated by NVIDIA NVVM Compiler
//
// Compiler Build ID: CL-36424714
// Cuda compilation tools, release 13.0, V13.0.88
// Based on NVVM 20.0.0
//

.version 9.0
.target sm_100
.address_size 64

	// .globl	_Z10AssignmentPdS_iS_S_S_S_iPi
.extern .shared .align 16 .b8 shared_mem[];

.visible .entry _Z10AssignmentPdS_iS_S_S_S_iPi(
	.param .u64 .ptr .align 1 _Z10AssignmentPdS_iS_S_S_S_iPi_param_0,
	.param .u64 .ptr .align 1 _Z10AssignmentPdS_iS_S_S_S_iPi_param_1,
	.param .u32 _Z10AssignmentPdS_iS_S_S_S_iPi_param_2,
	.param .u64 .ptr .align 1 _Z10AssignmentPdS_iS_S_S_S_iPi_param_3,
	.param .u64 .ptr .align 1 _Z10AssignmentPdS_iS_S_S_S_iPi_param_4,
	.param .u64 .ptr .align 1 _Z10AssignmentPdS_iS_S_S_S_iPi_param_5,
	.param .u64 .ptr .align 1 _Z10AssignmentPdS_iS_S_S_S_iPi_param_6,
	.param .u32 _Z10AssignmentPdS_iS_S_S_S_iPi_param_7,
	.param .u64 .ptr .align 1 _Z10AssignmentPdS_iS_S_S_S_iPi_param_8
)
{
	.reg .pred 	%p<34>;
	.reg .b32 	%r<116>;
	.reg .b64 	%rd<26>;
	.reg .b64 	%fd<149>;

	ld.param.u64 	%rd4, [_Z10AssignmentPdS_iS_S_S_S_iPi_param_0];
	ld.param.u64 	%rd5, [_Z10AssignmentPdS_iS_S_S_S_iPi_param_1];
	ld.param.u32 	%r40, [_Z10AssignmentPdS_iS_S_S_S_iPi_param_2];
	ld.param.u64 	%rd6, [_Z10AssignmentPdS_iS_S_S_S_iPi_param_3];
	ld.param.u64 	%rd7, [_Z10AssignmentPdS_iS_S_S_S_iPi_param_4];
	ld.param.u64 	%rd8, [_Z10AssignmentPdS_iS_S_S_S_iPi_param_5];
	ld.param.u64 	%rd9, [_Z10AssignmentPdS_iS_S_S_S_iPi_param_6];
	ld.param.u32 	%r39, [_Z10AssignmentPdS_iS_S_S_S_iPi_param_7];
	ld.param.u64 	%rd10, [_Z10AssignmentPdS_iS_S_S_S_iPi_param_8];
	mov.u32 	%r1, %tid.x;
	mov.u32 	%r2, %ctaid.x;
	mov.u32 	%r3, %ntid.x;
	mad.lo.s32 	%r4, %r2, %r3, %r1;
	setp.ge.s32 	%p1, %r4, %r40;
	@%p1 bra 	$L__BB0_25;
	setp.ge.s32 	%p2, %r1, %r39;
	shl.b32 	%r41, %r1, 3;
	mov.u32 	%r42, shared_mem;
	add.s32 	%r5, %r42, %r41;
	@%p2 bra 	$L__BB0_3;
	cvta.to.global.u64 	%rd11, %rd6;
	mul.wide.u32 	%rd12, %r1, 8;
	add.s64 	%rd13, %rd11, %rd12;
	ld.global.f64 	%fd10, [%rd13];
	st.shared.f64 	[%r5], %fd10;
	cvta.to.global.u64 	%rd14, %rd7;
	add.s64 	%rd15, %rd14, %rd12;
	ld.global.f64 	%fd11, [%rd15];
	shl.b32 	%r43, %r39, 3;
	add.s32 	%r44, %r5, %r43;
	st.shared.f64 	[%r44], %fd11;
$L__BB0_3:
	bar.sync 	0;
	cvta.to.global.u64 	%rd16, %rd4;
	mul.wide.s32 	%rd17, %r4, 8;
	add.s64 	%rd18, %rd16, %rd17;
	ld.global.f64 	%fd1, [%rd18];
	cvta.to.global.u64 	%rd19, %rd5;
	add.s64 	%rd20, %rd19, %rd17;
	ld.global.f64 	%fd2, [%rd20];
	setp.lt.s32 	%p3, %r39, 1;
	mov.b32 	%r113, -1;
	@%p3 bra 	$L__BB0_15;
	and.b32  	%r6, %r39, 7;
	setp.lt.u32 	%p4, %r39, 8;
	mov.f64 	%fd146, 0d408F400000000000;
	mov.b32 	%r113, -1;
	mov.b32 	%r108, 0;
	@%p4 bra 	$L__BB0_7;
	and.b32  	%r108, %r39, 2147483640;
	add.s32 	%r101, %r42, 32;
	shl.b32 	%r8, %r39, 3;
	mov.f64 	%fd146, 0d408F400000000000;
	mov.b32 	%r113, -1;
	mov.b32 	%r102, 0;
$L__BB0_6:
	.pragma "nounroll";
	ld.shared.v2.f64 	{%fd14, %fd15}, [%r101+-32];
	add.s32 	%r53, %r101, %r8;
	ld.shared.f64 	%fd16, [%r53+-32];
	sub.f64 	%fd17, %fd1, %fd14;
	sub.f64 	%fd18, %fd2, %fd16;
	mul.f64 	%fd19, %fd18, %fd18;
	fma.rn.f64 	%fd20, %fd17, %fd17, %fd19;
	sqrt.rn.f64 	%fd21, %fd20;
	setp.lt.f64 	%p5, %fd21, %fd146;
	selp.f64 	%fd22, %fd21, %fd146, %p5;
	selp.b32 	%r54, %r102, %r113, %p5;
	ld.shared.f64 	%fd23, [%r53+-24];
	sub.f64 	%fd24, %fd1, %fd15;
	sub.f64 	%fd25, %fd2, %fd23;
	mul.f64 	%fd26, %fd25, %fd25;
	fma.rn.f64 	%fd27, %fd24, %fd24, %fd26;
	sqrt.rn.f64 	%fd28, %fd27;
	setp.lt.f64 	%p6, %fd28, %fd22;
	selp.f64 	%fd29, %fd28, %fd22, %p6;
	add.s32 	%r55, %r102, 1;
	selp.b32 	%r56, %r55, %r54, %p6;
	ld.shared.v2.f64 	{%fd30, %fd31}, [%r101+-16];
	ld.shared.f64 	%fd32, [%r53+-16];
	sub.f64 	%fd33, %fd1, %fd30;
	sub.f64 	%fd34, %fd2, %fd32;
	mul.f64 	%fd35, %fd34, %fd34;
	fma.rn.f64 	%fd36, %fd33, %fd33, %fd35;
	sqrt.rn.f64 	%fd37, %fd36;
	setp.lt.f64 	%p7, %fd37, %fd29;
	selp.f64 	%fd38, %fd37, %fd29, %p7;
	add.s32 	%r57, %r102, 2;
	selp.b32 	%r58, %r57, %r56, %p7;
	ld.shared.f64 	%fd39, [%r53+-8];
	sub.f64 	%fd40, %fd1, %fd31;
	sub.f64 	%fd41, %fd2, %fd39;
	mul.f64 	%fd42, %fd41, %fd41;
	fma.rn.f64 	%fd43, %fd40, %fd40, %fd42;
	sqrt.rn.f64 	%fd44, %fd43;
	setp.lt.f64 	%p8, %fd44, %fd38;
	selp.f64 	%fd45, %fd44, %fd38, %p8;
	add.s32 	%r59, %r102, 3;
	selp.b32 	%r60, %r59, %r58, %p8;
	ld.shared.v2.f64 	{%fd46, %fd47}, [%r101];
	ld.shared.f64 	%fd48, [%r53];
	sub.f64 	%fd49, %fd1, %fd46;
	sub.f64 	%fd50, %fd2, %fd48;
	mul.f64 	%fd51, %fd50, %fd50;
	fma.rn.f64 	%fd52, %fd49, %fd49, %fd51;
	sqrt.rn.f64 	%fd53, %fd52;
	setp.lt.f64 	%p9, %fd53, %fd45;
	selp.f64 	%fd54, %fd53, %fd45, %p9;
	add.s32 	%r61, %r102, 4;
	selp.b32 	%r62, %r61, %r60, %p9;
	ld.shared.f64 	%fd55, [%r53+8];
	sub.f64 	%fd56, %fd1, %fd47;
	sub.f64 	%fd57, %fd2, %fd55;
	mul.f64 	%fd58, %fd57, %fd57;
	fma.rn.f64 	%fd59, %fd56, %fd56, %fd58;
	sqrt.rn.f64 	%fd60, %fd59;
	setp.lt.f64 	%p10, %fd60, %fd54;
	selp.f64 	%fd61, %fd60, %fd54, %p10;
	add.s32 	%r63, %r102, 5;
	selp.b32 	%r64, %r63, %r62, %p10;
	ld.shared.v2.f64 	{%fd62, %fd63}, [%r101+16];
	ld.shared.f64 	%fd64, [%r53+16];
	sub.f64 	%fd65, %fd1, %fd62;
	sub.f64 	%fd66, %fd2, %fd64;
	mul.f64 	%fd67, %fd66, %fd66;
	fma.rn.f64 	%fd68, %fd65, %fd65, %fd67;
	sqrt.rn.f64 	%fd69, %fd68;
	setp.lt.f64 	%p11, %fd69, %fd61;
	selp.f64 	%fd70, %fd69, %fd61, %p11;
	add.s32 	%r65, %r102, 6;
	selp.b32 	%r66, %r65, %r64, %p11;
	ld.shared.f64 	%fd71, [%r53+24];
	sub.f64 	%fd72, %fd1, %fd63;
	sub.f64 	%fd73, %fd2, %fd71;
	mul.f64 	%fd74, %fd73, %fd73;
	fma.rn.f64 	%fd75, %fd72, %fd72, %fd74;
	sqrt.rn.f64 	%fd76, %fd75;
	setp.lt.f64 	%p12, %fd76, %fd70;
	selp.f64 	%fd146, %fd76, %fd70, %p12;
	add.s32 	%r67, %r102, 7;
	selp.b32 	%r113, %r67, %r66, %p12;
	add.s32 	%r101, %r101, 64;
	add.s32 	%r102, %r102, 8;
	setp.ne.s32 	%p13, %r102, %r108;
	@%p13 bra 	$L__BB0_6;
$L__BB0_7:
	setp.eq.s32 	%p14, %r6, 0;
	@%p14 bra 	$L__BB0_15;
	and.b32  	%r18, %r39, 3;
	setp.lt.u32 	%p15, %r6, 4;
	@%p15 bra 	$L__BB0_10;
	shl.b32 	%r69, %r108, 3;
	mov.u32 	%r70, shared_mem;
	add.s32 	%r71, %r70, %r69;
	ld.shared.f64 	%fd77, [%r71];
	shl.b32 	%r72, %r39, 3;
	add.s32 	%r73, %r71, %r72;
	ld.shared.f64 	%fd78, [%r73];
	sub.f64 	%fd79, %fd1, %fd77;
	sub.f64 	%fd80, %fd2, %fd78;
	mul.f64 	%fd81, %fd80, %fd80;
	fma.rn.f64 	%fd82, %fd79, %fd79, %fd81;
	sqrt.rn.f64 	%fd83, %fd82;
	setp.lt.f64 	%p16, %fd83, %fd146;
	selp.f64 	%fd84, %fd83, %fd146, %p16;
	selp.b32 	%r74, %r108, %r113, %p16;
	add.s32 	%r75, %r108, 1;
	ld.shared.f64 	%fd85, [%r71+8];
	ld.shared.f64 	%fd86, [%r73+8];
	sub.f64 	%fd87, %fd1, %fd85;
	sub.f64 	%fd88, %fd2, %fd86;
	mul.f64 	%fd89, %fd88, %fd88;
	fma.rn.f64 	%fd90, %fd87, %fd87, %fd89;
	sqrt.rn.f64 	%fd91, %fd90;
	setp.lt.f64 	%p17, %fd91, %fd84;
	selp.f64 	%fd92, %fd91, %fd84, %p17;
	selp.b32 	%r76, %r75, %r74, %p17;
	add.s32 	%r77, %r108, 2;
	ld.shared.f64 	%fd93, [%r71+16];
	ld.shared.f64 	%fd94, [%r73+16];
	sub.f64 	%fd95, %fd1, %fd93;
	sub.f64 	%fd96, %fd2, %fd94;
	mul.f64 	%fd97, %fd96, %fd96;
	fma.rn.f64 	%fd98, %fd95, %fd95, %fd97;
	sqrt.rn.f64 	%fd99, %fd98;
	setp.lt.f64 	%p18, %fd99, %fd92;
	selp.f64 	%fd100, %fd99, %fd92, %p18;
	selp.b32 	%r78, %r77, %r76, %p18;
	add.s32 	%r79, %r108, 3;
	ld.shared.f64 	%fd101, [%r71+24];
	ld.shared.f64 	%fd102, [%r73+24];
	sub.f64 	%fd103, %fd1, %fd101;
	sub.f64 	%fd104, %fd2, %fd102;
	mul.f64 	%fd105, %fd104, %fd104;
	fma.rn.f64 	%fd106, %fd103, %fd103, %fd105;
	sqrt.rn.f64 	%fd107, %fd106;
	setp.lt.f64 	%p19, %fd107, %fd100;
	selp.f64 	%fd146, %fd107, %fd100, %p19;
	selp.b32 	%r113, %r79, %r78, %p19;
	add.s32 	%r108, %r108, 4;
$L__BB0_10:
	setp.eq.s32 	%p20, %r18, 0;
	@%p20 bra 	$L__BB0_15;
	setp.eq.s32 	%p21, %r18, 1;
	@%p21 bra 	$L__BB0_13;
	shl.b32 	%r81, %r108, 3;
	mov.u32 	%r82, shared_mem;
	add.s32 	%r83, %r82, %r81;
	ld.shared.f64 	%fd108, [%r83];
	shl.b32 	%r84, %r39, 3;
	add.s32 	%r85, %r83, %r84;
	ld.shared.f64 	%fd109, [%r85];
	sub.f64 	%fd110, %fd1, %fd108;
	sub.f64 	%fd111, %fd2, %fd109;
	mul.f64 	%fd112, %fd111, %fd111;
	fma.rn.f64 	%fd113, %fd110, %fd110, %fd112;
	sqrt.rn.f64 	%fd114, %fd113;
	setp.lt.f64 	%p22, %fd114, %fd146;
	selp.f64 	%fd115, %fd114, %fd146, %p22;
	selp.b32 	%r86, %r108, %r113, %p22;
	add.s32 	%r87, %r108, 1;
	ld.shared.f64 	%fd116, [%r83+8];
	ld.shared.f64 	%fd117, [%r85+8];
	sub.f64 	%fd118, %fd1, %fd116;
	sub.f64 	%fd119, %fd2, %fd117;
	mul.f64 	%fd120, %fd119, %fd119;
	fma.rn.f64 	%fd121, %fd118, %fd118, %fd120;
	sqrt.rn.f64 	%fd122, %fd121;
	setp.lt.f64 	%p23, %fd122, %fd115;
	selp.f64 	%fd146, %fd122, %fd115, %p23;
	selp.b32 	%r113, %r87, %r86, %p23;
	add.s32 	%r108, %r108, 2;
$L__BB0_13:
	and.b32  	%r88, %r39, 1;
	setp.eq.b32 	%p24, %r88, 1;
	not.pred 	%p25, %p24;
	@%p25 bra 	$L__BB0_15;
	shl.b32 	%r89, %r108, 3;
	mov.u32 	%r90, shared_mem;
	add.s32 	%r91, %r90, %r89;
	ld.shared.f64 	%fd123, [%r91];
	shl.b32 	%r92, %r39, 3;
	add.s32 	%r93, %r91, %r92;
	ld.shared.f64 	%fd124, [%r93];
	sub.f64 	%fd125, %fd1, %fd123;
	sub.f64 	%fd126, %fd2, %fd124;
	mul.f64 	%fd127, %fd126, %fd126;
	fma.rn.f64 	%fd128, %fd125, %fd125, %fd127;
	sqrt.rn.f64 	%fd129, %fd128;
	setp.lt.f64 	%p26, %fd129, %fd146;
	selp.b32 	%r113, %r108, %r113, %p26;
$L__BB0_15:
	setp.lt.s32 	%p27, %r39, 1;
	bar.sync 	0;
	@%p27 bra 	$L__BB0_25;
	shl.b32 	%r31, %r3, 3;
	add.s32 	%r32, %r5, %r31;
	add.s32 	%r33, %r32, %r31;
	mul.lo.s32 	%r34, %r39, %r2;
	cvta.to.global.u64 	%rd1, %rd8;
	cvta.to.global.u64 	%rd2, %rd9;
	cvta.to.global.u64 	%rd3, %rd10;
	mov.b32 	%r114, 0;
$L__BB0_17:
	setp.lt.u32 	%p28, %r3, 2;
	setp.eq.s32 	%p29, %r113, %r114;
	selp.f64 	%fd130, %fd1, 0d0000000000000000, %p29;
	st.shared.f64 	[%r5], %fd130;
	selp.f64 	%fd131, %fd2, 0d0000000000000000, %p29;
	st.shared.f64 	[%r32], %fd131;
	selp.f64 	%fd132, 0d3FF0000000000000, 0d0000000000000000, %p29;
	st.shared.f64 	[%r33], %fd132;
	bar.sync 	0;
	@%p28 bra 	$L__BB0_22;
	mov.u32 	%r115, %r3;
$L__BB0_19:
	shr.u32 	%r37, %r115, 1;
	setp.ge.u32 	%p30, %r1, %r37;
	@%p30 bra 	$L__BB0_21;
	shl.b32 	%r95, %r37, 3;
	add.s32 	%r96, %r5, %r95;
	ld.shared.f64 	%fd133, [%r96];
	ld.shared.f64 	%fd134, [%r5];
	add.f64 	%fd135, %fd133, %fd134;
	st.shared.f64 	[%r5], %fd135;
	add.s32 	%r97, %r96, %r31;
	ld.shared.f64 	%fd136, [%r97];
	ld.shared.f64 	%fd137, [%r32];
	add.f64 	%fd138, %fd136, %fd137;
	st.shared.f64 	[%r32], %fd138;
	add.s32 	%r98, %r97, %r31;
	ld.shared.f64 	%fd139, [%r98];
	ld.shared.f64 	%fd140, [%r33];
	add.f64 	%fd141, %fd139, %fd140;
	st.shared.f64 	[%r33], %fd141;
$L__BB0_21:
	bar.sync 	0;
	setp.gt.u32 	%p31, %r115, 3;
	mov.u32 	%r115, %r37;
	@%p31 bra 	$L__BB0_19;
$L__BB0_22:
	setp.ne.s32 	%p32, %r1, 0;
	@%p32 bra 	$L__BB0_24;
	add.s32 	%r99, %r114, %r34;
	ld.shared.f64 	%fd142, [shared_mem];
	mul.wide.s32 	%rd21, %r99, 8;
	add.s64 	%rd22, %rd1, %rd21;
	st.global.f64 	[%rd22], %fd142;
	ld.shared.f64 	%fd143, [%r32];
	add.s64 	%rd23, %rd2, %rd21;
	st.global.f64 	[%rd23], %fd143;
	ld.shared.f64 	%fd144, [%r33];
	cvt.rzi.s32.f64 	%r100, %fd144;
	mul.wide.s32 	%rd24, %r99, 4;
	add.s64 	%rd25, %rd3, %rd24;
	st.global.u32 	[%rd25], %r100;
$L__BB0_24:
	bar.sync 	0;
	add.s32 	%r114, %r114, 1;
	setp.ne.s32 	%p33, %r114, %r39;
	@%p33 bra 	$L__BB0_17;
$L__BB0_25:
	ret;

}
	// .globl	_Z18centroid_recomputePdS_S_S_iPi
.visible .entry _Z18centroid_recomputePdS_S_S_iPi(
	.param .u64 .ptr .align 1 _Z18centroid_recomputePdS_S_S_iPi_param_0,
	.param .u64 .ptr .align 1 _Z18centroid_recomputePdS_S_S_iPi_param_1,
	.param .u64 .ptr .align 1 _Z18centroid_recomputePdS_S_S_iPi_param_2,
	.param .u64 .ptr .align 1 _Z18centroid_recomputePdS_S_S_iPi_param_3,
	.param .u32 _Z18centroid_recomputePdS_S_S_iPi_param_4,
	.param .u64 .ptr .align 1 _Z18centroid_recomputePdS_S_S_iPi_param_5
)
{
	.reg .pred 	%p<5>;
	.reg .b32 	%r<19>;
	.reg .b64 	%rd<20>;
	.reg .b64 	%fd<14>;

	ld.param.u64 	%rd3, [_Z18centroid_recomputePdS_S_S_iPi_param_0];
	ld.param.u64 	%rd4, [_Z18centroid_recomputePdS_S_S_iPi_param_1];
	ld.param.u64 	%rd6, [_Z18centroid_recomputePdS_S_S_iPi_param_2];
	ld.param.u64 	%rd7, [_Z18centroid_recomputePdS_S_S_iPi_param_3];
	ld.param.u32 	%r8, [_Z18centroid_recomputePdS_S_S_iPi_param_4];
	ld.param.u64 	%rd5, [_Z18centroid_recomputePdS_S_S_iPi_param_5];
	cvta.to.global.u64 	%rd8, %rd7;
	cvta.to.global.u64 	%rd9, %rd6;
	mov.u32 	%r1, %tid.x;
	mov.u32 	%r9, %ntid.x;
	mul.wide.u32 	%rd10, %r1, 8;
	add.s64 	%rd1, %rd9, %rd10;
	ld.global.f64 	%fd1, [%rd1];
	shl.b32 	%r10, %r1, 3;
	mov.u32 	%r11, shared_mem;
	add.s32 	%r2, %r11, %r10;
	st.shared.f64 	[%r2], %fd1;
	add.s64 	%rd2, %rd8, %rd10;
	ld.global.f64 	%fd2, [%rd2];
	shl.b32 	%r3, %r9, 3;
	add.s32 	%r4, %r2, %r3;
	st.shared.f64 	[%r4], %fd2;
	bar.sync 	0;
	shr.u32 	%r18, %r9, 1;
	setp.lt.s32 	%p1, %r18, %r8;
	@%p1 bra 	$L__BB1_4;
$L__BB1_1:
	setp.ge.u32 	%p2, %r1, %r18;
	@%p2 bra 	$L__BB1_3;
	shl.b32 	%r12, %r18, 3;
	add.s32 	%r13, %r2, %r12;
	ld.shared.f64 	%fd3, [%r13];
	ld.shared.f64 	%fd4, [%r2];
	add.f64 	%fd5, %fd3, %fd4;
	st.shared.f64 	[%r2], %fd5;
	add.s32 	%r14, %r13, %r3;
	ld.shared.f64 	%fd6, [%r14];
	ld.shared.f64 	%fd7, [%r4];
	add.f64 	%fd8, %fd6, %fd7;
	st.shared.f64 	[%r4], %fd8;
$L__BB1_3:
	bar.sync 	0;
	shr.u32 	%r18, %r18, 1;
	setp.ge.s32 	%p3, %r18, %r8;
	@%p3 bra 	$L__BB1_1;
$L__BB1_4:
	setp.ge.s32 	%p4, %r1, %r8;
	@%p4 bra 	$L__BB1_6;
	cvta.to.global.u64 	%rd11, %rd5;
	mul.wide.u32 	%rd12, %r1, 4;
	add.s64 	%rd13, %rd11, %rd12;
	ld.global.u32 	%r15, [%rd13];
	max.s32 	%r16, %r15, 1;
	ld.global.f64 	%fd9, [%rd1];
	cvt.rn.f64.u32 	%fd10, %r16;
	div.rn.f64 	%fd11, %fd9, %fd10;
	cvta.to.global.u64 	%rd14, %rd3;
	add.s64 	%rd16, %rd14, %rd10;
	st.global.f64 	[%rd16], %fd11;
	ld.global.f64 	%fd12, [%rd2];
	div.rn.f64 	%fd13, %fd12, %fd10;
	cvta.to.global.u64 	%rd17, %rd4;
	add.s64 	%rd18, %rd17, %rd10;
	st.global.f64 	[%rd18], %fd13;
	mov.b64 	%rd19, 0;
	st.global.u64 	[%rd2], %rd19;
	st.global.u64 	[%rd1], %rd19;
	mov.b32 	%r17, 0;
	st.global.u32 	[%rd13], %r17;
$L__BB1_6:
	ret;

}


// ===== COMPILED SASS (sm_100) =====

	.target	sm_100

	.elftype	@"ET_EXEC"


//--------------------- .note.nv.tkinfo           --------------------------
	.section	.note.nv.tkinfo,"",@"SHT_NOTE"
	.sectionflags	@"SHF_NOTE_NV_TKINFO"
	.tkinfo
        /*0018*/ 	.word	0x00000002
        /*0030*/ 	.string	""
        /*0030*/ 	.string	"ptxas"
        /*0030*/ 	.string	"Cuda compilation tools, release 13.0, V13.0.88"
        /*0030*/ 	.string	"Build cuda_13.0.r13.0/compiler.36424714_0"
        /*0030*/ 	.string	"-arch sm_100 -m 64 "



//--------------------- .note.nv.cuinfo           --------------------------
	.section	.note.nv.cuinfo,"",@"SHT_NOTE"
	.sectionflags	@"SHF_NOTE_NV_CUINFO"
        /*0018*/ 	.short	0x0002
        /*001a*/ 	.short	0x0064
        /*001c*/ 	.short	0x0082
	.zero		2


//--------------------- .nv.info                  --------------------------
	.section	.nv.info,"",@"SHT_CUDA_INFO"
	.align	4


	//----- nvinfo : EIATTR_REGCOUNT
	.align		4
        /*0000*/ 	.byte	0x04, 0x2f
        /*0002*/ 	.short	(.L_1 - .L_0)
	.align		4
.L_0:
        /*0004*/ 	.word	index@(_Z10AssignmentPdS_iS_S_S_S_iPi)
        /*0008*/ 	.word	0x00000022


	//----- nvinfo : EIATTR_FRAME_SIZE
	.align		4
.L_1:
        /*000c*/ 	.byte	0x04, 0x11
        /*000e*/ 	.short	(.L_3 - .L_2)
	.align		4
.L_2:
        /*0010*/ 	.word	index@($__internal_1_$__cuda_sm20_dsqrt_rn_f64_mediumpath_v1)
        /*0014*/ 	.word	0x00000000


	//----- nvinfo : EIATTR_FRAME_SIZE
	.align		4
.L_3:
        /*0018*/ 	.byte	0x04, 0x11
        /*001a*/ 	.short	(.L_5 - .L_4)
	.align		4
.L_4:
        /*001c*/ 	.word	index@(_Z10AssignmentPdS_iS_S_S_S_iPi)
        /*0020*/ 	.word	0x00000000


	//----- nvinfo : EIATTR_REGCOUNT
	.align		4
.L_5:
        /*0024*/ 	.byte	0x04, 0x2f
        /*0026*/ 	.short	(.L_7 - .L_6)
	.align		4
.L_6:
        /*0028*/ 	.word	index@(_Z18centroid_recomputePdS_S_S_iPi)
        /*002c*/ 	.word	0x0000001f


	//----- nvinfo : EIATTR_FRAME_SIZE
	.align		4
.L_7:
        /*0030*/ 	.byte	0x04, 0x11
        /*0032*/ 	.short	(.L_9 - .L_8)
	.align		4
.L_8:
        /*0034*/ 	.word	index@($__internal_0_$__cuda_sm20_div_rn_f64_full)
        /*0038*/ 	.word	0x00000000


	//----- nvinfo : EIATTR_FRAME_SIZE
	.align		4
.L_9:
        /*003c*/ 	.byte	0x04, 0x11
        /*003e*/ 	.short	(.L_11 - .L_10)
	.align		4
.L_10:
        /*0040*/ 	.word	index@(_Z18centroid_recomputePdS_S_S_iPi)
        /*0044*/ 	.word	0x00000000


	//----- nvinfo : EIATTR_MIN_STACK_SIZE
	.align		4
.L_11:
        /*0048*/ 	.byte	0x04, 0x12
        /*004a*/ 	.short	(.L_13 - .L_12)
	.align		4
.L_12:
        /*004c*/ 	.word	index@(_Z18centroid_recomputePdS_S_S_iPi)
        /*0050*/ 	.word	0x00000000


	//----- nvinfo : EIATTR_MIN_STACK_SIZE
	.align		4
.L_13:
        /*0054*/ 	.byte	0x04, 0x12
        /*0056*/ 	.short	(.L_15 - .L_14)
	.align		4
.L_14:
        /*0058*/ 	.word	index@(_Z10AssignmentPdS_iS_S_S_S_iPi)
        /*005c*/ 	.word	0x00000000
.L_15:


//--------------------- .nv.compat                --------------------------
	.section	.nv.compat,"",@"SHT_CUDA_COMPAT_INFO"
	.align	4
        /*0000*/ 	.byte	0x02, 0x09, 0x00, 0x00, 0x02, 0x02, 0x01, 0x00, 0x02, 0x05, 0x05, 0x00, 0x03, 0x07, 0x01, 0x01
        /*0010*/ 	.byte	0x02, 0x03, 0x00, 0x00, 0x02, 0x06, 0x01, 0x00, 0x04, 0x0b, 0x08, 0x00, 0x01, 0x00, 0x00, 0x00
        /*0020*/ 	.byte	0x00, 0x00, 0x00, 0x00


//--------------------- .nv.info._Z18centroid_recomputePdS_S_S_iPi --------------------------
	.section	.nv.info._Z18centroid_recomputePdS_S_S_iPi,"",@"SHT_CUDA_INFO"
	.sectionflags	@""
	.align	4


	//----- nvinfo : EIATTR_CUDA_API_VERSION
	.align		4
        /*0000*/ 	.byte	0x04, 0x37
        /*0002*/ 	.short	(.L_17 - .L_16)
.L_16:
        /*0004*/ 	.word	0x00000082


	//----- nvinfo : EIATTR_KPARAM_INFO
	.align		4
.L_17:
        /*0008*/ 	.byte	0x04, 0x17
        /*000a*/ 	.short	(.L_19 - .L_18)
.L_18:
        /*000c*/ 	.word	0x00000000
        /*0010*/ 	.short	0x0005
        /*0012*/ 	.short	0x0028
        /*0014*/ 	.byte	0x00, 0xf5, 0x21, 0x00


	//----- nvinfo : EIATTR_KPARAM_INFO
	.align		4
.L_19:
        /*0018*/ 	.byte	0x04, 0x17
        /*001a*/ 	.short	(.L_21 - .L_20)
.L_20:
        /*001c*/ 	.word	0x00000000
        /*0020*/ 	.short	0x0004
        /*0022*/ 	.short	0x0020
        /*0024*/ 	.byte	0x00, 0xf0, 0x11, 0x00


	//----- nvinfo : EIATTR_KPARAM_INFO
	.align		4
.L_21:
        /*0028*/ 	.byte	0x04, 0x17
        /*002a*/ 	.short	(.L_23 - .L_22)
.L_22:
        /*002c*/ 	.word	0x00000000
        /*0030*/ 	.short	0x0003
        /*0032*/ 	.short	0x0018
        /*0034*/ 	.byte	0x00, 0xf5, 0x21, 0x00


	//----- nvinfo : EIATTR_KPARAM_INFO
	.align		4
.L_23:
        /*0038*/ 	.byte	0x04, 0x17
        /*003a*/ 	.short	(.L_25 - .L_24)
.L_24:
        /*003c*/ 	.word	0x00000000
        /*0040*/ 	.short	0x0002
        /*0042*/ 	.short	0x0010
        /*0044*/ 	.byte	0x00, 0xf5, 0x21, 0x00


	//----- nvinfo : EIATTR_KPARAM_INFO
	.align		4
.L_25:
        /*0048*/ 	.byte	0x04, 0x17
        /*004a*/ 	.short	(.L_27 - .L_26)
.L_26:
        /*004c*/ 	.word	0x00000000
        /*0050*/ 	.short	0x0001
        /*0052*/ 	.short	0x0008
        /*0054*/ 	.byte	0x00, 0xf5, 0x21, 0x00


	//----- nvinfo : EIATTR_KPARAM_INFO
	.align		4
.L_27:
        /*0058*/ 	.byte	0x04, 0x17
        /*005a*/ 	.short	(.L_29 - .L_28)
.L_28:
        /*005c*/ 	.word	0x00000000
        /*0060*/ 	.short	0x0000
        /*0062*/ 	.short	0x0000
        /*0064*/ 	.byte	0x00, 0xf5, 0x21, 0x00


	//----- nvinfo : EIATTR_SPARSE_MMA_MASK
	.align		4
.L_29:
        /*0068*/ 	.byte	0x03, 0x50
        /*006a*/ 	.short	0x0000


	//----- nvinfo : EIATTR_MAXREG_COUNT
	.align		4
        /*006c*/ 	.byte	0x03, 0x1b
        /*006e*/ 	.short	0x00ff


	//----- nvinfo : EIATTR_NUM_BARRIERS
	.align		4
        /*0070*/ 	.byte	0x02, 0x4c
        /*0072*/ 	.byte	0x01
	.zero		1


	//----- nvinfo : EIATTR_MERCURY_ISA_VERSION
	.align		4
        /*0074*/ 	.byte	0x03, 0x5f
        /*0076*/ 	.short	0x0101


	//----- nvinfo : EIATTR_VRC_CTA_INIT_COUNT
	.align		4
        /*0078*/ 	.byte	0x02, 0x4a
	.zero		1
	.zero		1


	//----- nvinfo : EIATTR_EXIT_INSTR_OFFSETS
	.align		4
        /*007c*/ 	.byte	0x04, 0x1c
        /*007e*/ 	.short	(.L_31 - .L_30)


	//   ....[0]....
.L_30:
        /*0080*/ 	.word	0x000002a0


	//   ....[1]....
        /*0084*/ 	.word	0x000006b0


	//----- nvinfo : EIATTR_CRS_STACK_SIZE
	.align		4
.L_31:
        /*0088*/ 	.byte	0x04, 0x1e
        /*008a*/ 	.short	(.L_33 - .L_32)
.L_32:
        /*008c*/ 	.word	0x00000000


	//----- nvinfo : EIATTR_CBANK_PARAM_SIZE
	.align		4
.L_33:
        /*0090*/ 	.byte	0x03, 0x19
        /*0092*/ 	.short	0x0030


	//----- nvinfo : EIATTR_PARAM_CBANK
	.align		4
        /*0094*/ 	.byte	0x04, 0x0a
        /*0096*/ 	.short	(.L_35 - .L_34)
	.align		4
.L_34:
        /*0098*/ 	.word	index@(.nv.constant0._Z18centroid_recomputePdS_S_S_iPi)
        /*009c*/ 	.short	0x0380
        /*009e*/ 	.short	0x0030


	//----- nvinfo : EIATTR_SW_WAR
	.align		4
.L_35:
        /*00a0*/ 	.byte	0x04, 0x36
        /*00a2*/ 	.short	(.L_37 - .L_36)
.L_36:
        /*00a4*/ 	.word	0x00000008
.L_37:


//--------------------- .nv.info._Z10AssignmentPdS_iS_S_S_S_iPi --------------------------
	.section	.nv.info._Z10AssignmentPdS_iS_S_S_S_iPi,"",@"SHT_CUDA_INFO"
	.sectionflags	@""
	.align	4


	//----- nvinfo : EIATTR_CUDA_API_VERSION
	.align		4
        /*0000*/ 	.byte	0x04, 0x37
        /*0002*/ 	.short	(.L_39 - .L_38)
.L_38:
        /*0004*/ 	.word	0x00000082


	//----- nvinfo : EIATTR_KPARAM_INFO
	.align		4
.L_39:
        /*0008*/ 	.byte	0x04, 0x17
        /*000a*/ 	.short	(.L_41 - .L_40)
.L_40:
        /*000c*/ 	.word	0x00000000
        /*0010*/ 	.short	0x0008
        /*0012*/ 	.short	0x0040
        /*0014*/ 	.byte	0x00, 0xf5, 0x21, 0x00


	//----- nvinfo : EIATTR_KPARAM_INFO
	.align		4
.L_41:
        /*0018*/ 	.byte	0x04, 0x17
        /*001a*/ 	.short	(.L_43 - .L_42)
.L_42:
        /*001c*/ 	.word	0x00000000
        /*0020*/ 	.short	0x0007
        /*0022*/ 	.short	0x0038
        /*0024*/ 	.byte	0x00, 0xf0, 0x11, 0x00


	//----- nvinfo : EIATTR_KPARAM_INFO
	.align		4
.L_43:
        /*0028*/ 	.byte	0x04, 0x17
        /*002a*/ 	.short	(.L_45 - .L_44)
.L_44:
        /*002c*/ 	.word	0x00000000
        /*0030*/ 	.short	0x0006
        /*0032*/ 	.short	0x0030
        /*0034*/ 	.byte	0x00, 0xf5, 0x21, 0x00


	//----- nvinfo : EIATTR_KPARAM_INFO
	.align		4
.L_45:
        /*0038*/ 	.byte	0x04, 0x17
        /*003a*/ 	.short	(.L_47 - .L_46)
.L_46:
        /*003c*/ 	.word	0x00000000
        /*0040*/ 	.short	0x0005
        /*0042*/ 	.short	0x0028
        /*0044*/ 	.byte	0x00, 0xf5, 0x21, 0x00


	//----- nvinfo : EIATTR_KPARAM_INFO
	.align		4
.L_47:
        /*0048*/ 	.byte	0x04, 0x17
        /*004a*/ 	.short	(.L_49 - .L_48)
.L_48:
        /*004c*/ 	.word	0x00000000
        /*0050*/ 	.short	0x0004
        /*0052*/ 	.short	0x0020
        /*0054*/ 	.byte	0x00, 0xf5, 0x21, 0x00


	//----- nvinfo : EIATTR_KPARAM_INFO
	.align		4
.L_49:
        /*0058*/ 	.byte	0x04, 0x17
        /*005a*/ 	.short	(.L_51 - .L_50)
.L_50:
        /*005c*/ 	.word	0x00000000
        /*0060*/ 	.short	0x0003
        /*0062*/ 	.short	0x0018
        /*0064*/ 	.byte	0x00, 0xf5, 0x21, 0x00


	//----- nvinfo : EIATTR_KPARAM_INFO
	.align		4
.L_51:
        /*0068*/ 	.byte	0x04, 0x17
        /*006a*/ 	.short	(.L_53 - .L_52)
.L_52:
        /*006c*/ 	.word	0x00000000
        /*0070*/ 	.short	0x0002
        /*0072*/ 	.short	0x0010
        /*0074*/ 	.byte	0x00, 0xf0, 0x11, 0x00


	//----- nvinfo : EIATTR_KPARAM_INFO
	.align		4
.L_53:
        /*0078*/ 	.byte	0x04, 0x17
        /*007a*/ 	.short	(.L_55 - .L_54)
.L_54:
        /*007c*/ 	.word	0x00000000
        /*0080*/ 	.short	0x0001
        /*0082*/ 	.short	0x0008
        /*0084*/ 	.byte	0x00, 0xf5, 0x21, 0x00


	//----- nvinfo : EIATTR_KPARAM_INFO
	.align		4
.L_55:
        /*0088*/ 	.byte	0x04, 0x17
        /*008a*/ 	.short	(.L_57 - .L_56)
.L_56:
        /*008c*/ 	.word	0x00000000
        /*0090*/ 	.short	0x0000
        /*0092*/ 	.short	0x0000
        /*0094*/ 	.byte	0x00, 0xf5, 0x21, 0x00


	//----- nvinfo : EIATTR_SPARSE_MMA_MASK
	.align		4
.L_57:
        /*0098*/ 	.byte	0x03, 0x50
        /*009a*/ 	.short	0x0000


	//----- nvinfo : EIATTR_MAXREG_COUNT
	.align		4
        /*009c*/ 	.byte	0x03, 0x1b
        /*009e*/ 	.short	0x00ff


	//----- nvinfo : EIATTR_NUM_BARRIERS
	.align		4
        /*00a0*/ 	.byte	0x02, 0x4c
        /*00a2*/ 	.byte	0x01
	.zero		1


	//----- nvinfo : EIATTR_MERCURY_ISA_VERSION
	.align		4
        /*00a4*/ 	.byte	0x03, 0x5f
        /*00a6*/ 	.short	0x0101


	//----- nvinfo : EIATTR_VRC_CTA_INIT_COUNT
	.align		4
        /*00a8*/ 	.byte	0x02, 0x4a
	.zero		1
	.zero		1


	//----- nvinfo : EIATTR_EXIT_INSTR_OFFSETS
	.align		4
        /*00ac*/ 	.byte	0x04, 0x1c
        /*00ae*/ 	.short	(.L_59 - .L_58)


	//   ....[0]....
.L_58:
        /*00b0*/ 	.word	0x00000070


	//   ....[1]....
        /*00b4*/ 	.word	0x00002900


	//   ....[2]....
        /*00b8*/ 	.word	0x00002d50


	//----- nvinfo : EIATTR_CRS_STACK_SIZE
	.align		4
.L_59:
        /*00bc*/ 	.byte	0x04, 0x1e
        /*00be*/ 	.short	(.L_61 - .L_60)
.L_60:
        /*00c0*/ 	.word	0x00000000


	//----- nvinfo : EIATTR_CBANK_PARAM_SIZE
	.align		4
.L_61:
        /*00c4*/ 	.byte	0x03, 0x19
        /*00c6*/ 	.short	0x0048


	//----- nvinfo : EIATTR_PARAM_CBANK
	.align		4
        /*00c8*/ 	.byte	0x04, 0x0a
        /*00ca*/ 	.short	(.L_63 - .L_62)
	.align		4
.L_62:
        /*00cc*/ 	.word	index@(.nv.constant0._Z10AssignmentPdS_iS_S_S_S_iPi)
        /*00d0*/ 	.short	0x0380
        /*00d2*/ 	.short	0x0048


	//----- nvinfo : EIATTR_SW_WAR
	.align		4
.L_63:
        /*00d4*/ 	.byte	0x04, 0x36
        /*00d6*/ 	.short	(.L_65 - .L_64)
.L_64:
        /*00d8*/ 	.word	0x00000008
.L_65:


//--------------------- .nv.callgraph             --------------------------
	.section	.nv.callgraph,"",@"SHT_CUDA_CALLGRAPH"
	.align	4
	.sectionentsize	8
	.align		4
        /*0000*/ 	.word	0x00000000
	.align		4
        /*0004*/ 	.word	0xffffffff
	.align		4
        /*0008*/ 	.word	0x00000000
	.align		4
        /*000c*/ 	.word	0xfffffffe
	.align		4
        /*0010*/ 	.word	0x00000000
	.align		4
        /*0014*/ 	.word	0xfffffffd
	.align		4
        /*0018*/ 	.word	0x00000000
	.align		4
        /*001c*/ 	.word	0xfffffffc


//--------------------- .text._Z18centroid_recomputePdS_S_S_iPi --------------------------
	.section	.text._Z18centroid_recomputePdS_S_S_iPi,"ax",@progbits
	.align	128
        .global         _Z18centroid_recomputePdS_S_S_iPi
        .type           _Z18centroid_recomputePdS_S_S_iPi,@function
        .size           _Z18centroid_recomputePdS_S_S_iPi,(.L_x_61 - _Z18centroid_recomputePdS_S_S_iPi)
        .other          _Z18centroid_recomputePdS_S_S_iPi,@"STO_CUDA_ENTRY STV_DEFAULT"
_Z18centroid_recomputePdS_S_S_iPi:
.text._Z18centroid_recomputePdS_S_S_iPi:
[----:B------:R-:W-:Y:S01]  /*0000*/  LDC R1, c[0x0][0x37c] ;  /* 0x0000df00ff017b82 */ /* 0x000fe20000000800 */
[----:B------:R-:W0:Y:S07]  /*0010*/  S2R R2, SR_TID.X ;  /* 0x0000000000027919 */ /* 0x000e2e0000002100 */
[----:B------:R-:W0:Y:S01]  /*0020*/  LDC.64 R16, c[0x0][0x390] ;  /* 0x0000e400ff107b82 */ /* 0x000e220000000a00 */
[----:B------:R-:W1:Y:S07]  /*0030*/  LDCU.64 UR6, c[0x0][0x358] ;  /* 0x00006b00ff0677ac */ /* 0x000e6e0008000a00 */
[----:B------:R-:W2:Y:S01]  /*0040*/  LDC.64 R14, c[0x0][0x398] ;  /* 0x0000e600ff0e7b82 */ /* 0x000ea20000000a00 */
[----:B0-----:R-:W-:-:S04]  /*0050*/  IMAD.WIDE.U32 R16, R2, 0x8, R16 ;  /* 0x0000000802107825 */ /* 0x001fc800078e0010 */
[----:B--2---:R-:W-:Y:S01]  /*0060*/  IMAD.WIDE.U32 R14, R2, 0x8, R14 ;  /* 0x00000008020e7825 */ /* 0x004fe200078e000e */
[----:B-1----:R-:W2:Y:S04]  /*0070*/  LDG.E.64 R4, desc[UR6][R16.64] ;  /* 0x0000000610047981 */ /* 0x002ea8000c1e1b00 */
[----:B------:R-:W3:Y:S01]  /*0080*/  LDG.E.64 R6, desc[UR6][R14.64] ;  /* 0x000000060e067981 */ /* 0x000ee2000c1e1b00 */
[----:B------:R-:W0:Y:S01]  /*0090*/  S2UR UR5, SR_CgaCtaId ;  /* 0x00000000000579c3 */ /* 0x000e220000008800 */
[----:B------:R-:W-:-:S07]  /*00a0*/  UMOV UR4, 0x400 ;  /* 0x0000040000047882 */ /* 0x000fce0000000000 */
[----:B------:R-:W1:Y:S01]  /*00b0*/  LDC R13, c[0x0][0x360] ;  /* 0x0000d800ff0d7b82 */ /* 0x000e620000000800 */
[----:B0-----:R-:W-:-:S06]  /*00c0*/  ULEA UR4, UR5, UR4, 0x18 ;  /* 0x0000000405047291 */ /* 0x001fcc000f8ec0ff */
[----:B------:R-:W-:Y:S02]  /*00d0*/  LEA R3, R2, UR4, 0x3 ;  /* 0x0000000402037c11 */ /* 0x000fe4000f8e18ff */
[----:B-1----:R-:W-:-:S03]  /*00e0*/  SHF.R.U32.HI R0, RZ, 0x1, R13 ;  /* 0x00000001ff007819 */ /* 0x002fc6000001160d */
[----:B------:R-:W0:Y:S01]  /*00f0*/  LDCU UR4, c[0x0][0x3a0] ;  /* 0x00007400ff0477ac */ /* 0x000e220008000800 */
[----:B------:R-:W-:Y:S01]  /*0100*/  IMAD R11, R13, 0x8, R3 ;  /* 0x000000080d0b7824 */ /* 0x000fe200078e0203 */
[----:B0-----:R-:W-:Y:S01]  /*0110*/  ISETP.GE.AND P0, PT, R0, UR4, PT ;  /* 0x0000000400007c0c */ /* 0x001fe2000bf06270 */
[----:B--2---:R0:W-:Y:S04]  /*0120*/  STS.64 [R3], R4 ;  /* 0x0000000403007388 */ /* 0x0041e80000000a00 */
[----:B---3--:R0:W-:Y:S01]  /*0130*/  STS.64 [R11], R6 ;  /* 0x000000060b007388 */ /* 0x0081e20000000a00 */
[----:B------:R-:W-:Y:S07]  /*0140*/  BAR.SYNC.DEFER_BLOCKING 0x0 ;  /* 0x0000000000007b1d */ /* 0x000fee0000010000 */
[----:B------:R-:W-:Y:S05]  /*0150*/  @!P0 BRA `(.L_x_0) ;  /* 0x00000000004c8947 */ /* 0x000fea0003800000 */
[----:B------:R-:W1:Y:S02]  /*0160*/  LDCU UR4, c[0x0][0x3a0] ;  /* 0x00007400ff0477ac */ /* 0x000e640008000800 */
.L_x_3:
[----:B------:R-:W-:Y:S01]  /*0170*/  ISETP.GE.U32.AND P0, PT, R2, R0, PT ;  /* 0x000000000200720c */ /* 0x000fe20003f06070 */
[----:B------:R-:W-:-:S12]  /*0180*/  BSSY.RECONVERGENT B0, `(.L_x_1) ;  /* 0x000000c000007945 */ /* 0x000fd80003800200 */
[----:B--2---:R-:W-:Y:S05]  /*0190*/  @P0 BRA `(.L_x_2) ;  /* 0x0000000000280947 */ /* 0x004fea0003800000 */
[----:B------:R-:W-:Y:S01]  /*01a0*/  IMAD R10, R0, 0x8, R3 ;  /* 0x00000008000a7824 */ /* 0x000fe200078e0203 */
[----:B0-----:R-:W-:Y:S03]  /*01b0*/  LDS.64 R6, [R3] ;  /* 0x0000000003067984 */ /* 0x001fe60000000a00 */
[----:B------:R-:W-:Y:S01]  /*01c0*/  IMAD R12, R13, 0x8, R10 ;  /* 0x000000080d0c7824 */ /* 0x000fe200078e020a */
[----:B------:R-:W0:Y:S02]  /*01d0*/  LDS.64 R4, [R10] ;  /* 0x000000000a047984 */ /* 0x000e240000000a00 */
[----:B0-----:R-:W-:-:S07]  /*01e0*/  DADD R4, R4, R6 ;  /* 0x0000000004047229 */ /* 0x001fce0000000006 */
[----:B------:R-:W-:Y:S04]  /*01f0*/  STS.64 [R3], R4 ;  /* 0x0000000403007388 */ /* 0x000fe80000000a00 */
[----:B------:R-:W-:Y:S04]  /*0200*/  LDS.64 R6, [R12] ;  /* 0x000000000c067984 */ /* 0x000fe80000000a00 */
[----:B------:R-:W0:Y:S02]  /*0210*/  LDS.64 R8, [R11] ;  /* 0x000000000b087984 */ /* 0x000e240000000a00 */
[----:B0-----:R-:W-:-:S07]  /*0220*/  DADD R6, R6, R8 ;  /* 0x0000000006067229 */ /* 0x001fce0000000008 */
[----:B------:R2:W-:Y:S04]  /*0230*/  STS.64 [R11], R6 ;  /* 0x000000060b007388 */ /* 0x0005e80000000a00 */
.L_x_2:
[----:B-1----:R-:W-:Y:S05]  /*0240*/  BSYNC.RECONVERGENT B0 ;  /* 0x0000000000007941 */ /* 0x002fea0003800200 */
.L_x_1:
[----:B------:R-:W-:Y:S01]  /*0250*/  SHF.R.U32.HI R0, RZ, 0x1, R0 ;  /* 0x00000001ff007819 */ /* 0x000fe20000011600 */
[----:B------:R-:W-:Y:S03]  /*0260*/  BAR.SYNC.DEFER_BLOCKING 0x0 ;  /* 0x0000000000007b1d */ /* 0x000fe60000010000 */
[----:B------:R-:W-:-:S13]  /*0270*/  ISETP.GE.AND P0, PT, R0, UR4, PT ;  /* 0x0000000400007c0c */ /* 0x000fda000bf06270 */
[----:B------:R-:W-:Y:S05]  /*0280*/  @P0 BRA `(.L_x_3) ;  /* 0xfffffffc00b80947 */ /* 0x000fea000383ffff */
.L_x_0:
[----:B------:R-:W-:-:S13]  /*0290*/  ISETP.GE.AND P0, PT, R2, UR4, PT ;  /* 0x0000000402007c0c */ /* 0x000fda000bf06270 */
[----:B------:R-:W-:Y:S05]  /*02a0*/  @P0 EXIT ;  /* 0x000000000000094d */ /* 0x000fea0003800000 */
[----:B------:R-:W1:Y:S01]  /*02b0*/  LDC.64 R12, c[0x0][0x3a8] ;  /* 0x0000ea00ff0c7b82 */ /* 0x000e620000000a00 */
[----:B0-2---:R-:W2:Y:S01]  /*02c0*/  LDG.E.64 R6, desc[UR6][R16.64] ;  /* 0x0000000610067981 */ /* 0x005ea2000c1e1b00 */
[----:B-1----:R-:W-:-:S05]  /*02d0*/  IMAD.WIDE.U32 R12, R2, 0x4, R12 ;  /* 0x00000004020c7825 */ /* 0x002fca00078e000c */
[----:B------:R-:W3:Y:S01]  /*02e0*/  LDG.E R0, desc[UR6][R12.64] ;  /* 0x000000060c007981 */ /* 0x000ee2000c1e1900 */
[----:B------:R-:W-:Y:S01]  /*02f0*/  IMAD.MOV.U32 R4, RZ, RZ, 0x1 ;  /* 0x00000001ff047424 */ /* 0x000fe200078e00ff */
[----:B------:R-:W-:Y:S01]  /*0300*/  BSSY.RECONVERGENT B0, `(.L_x_4) ;  /* 0x0000018000007945 */ /* 0x000fe20003800200 */
[----:B---3--:R-:W-:-:S04]  /*0310*/  VIMNMX R0, PT, PT, R0, 0x1, !PT ;  /* 0x0000000100007848 */ /* 0x008fc80007fe0100 */
[----:B------:R-:W0:Y:S08]  /*0320*/  I2F.F64.U32 R10, R0 ;  /* 0x00000000000a7312 */ /* 0x000e300000201800 */
[----:B0-----:R-:W0:Y:S02]  /*0330*/  MUFU.RCP64H R5, R11 ;  /* 0x0000000b00057308 */ /* 0x001e240000001800 */
[----:B0-----:R-:W-:-:S08]  /*0340*/  DFMA R8, -R10, R4, 1 ;  /* 0x3ff000000a08742b */ /* 0x001fd00000000104 */
[----:B------:R-:W-:-:S08]  /*0350*/  DFMA R8, R8, R8, R8 ;  /* 0x000000080808722b */ /* 0x000fd00000000008 */
[----:B------:R-:W-:-:S08]  /*0360*/  DFMA R8, R4, R8, R4 ;  /* 0x000000080408722b */ /* 0x000fd00000000004 */
[----:B------:R-:W-:-:S08]  /*0370*/  DFMA R4, -R10, R8, 1 ;  /* 0x3ff000000a04742b */ /* 0x000fd00000000108 */
[----:B------:R-:W-:-:S08]  /*0380*/  DFMA R4, R8, R4, R8 ;  /* 0x000000040804722b */ /* 0x000fd00000000008 */
[----:B--2---:R-:W-:-:S08]  /*0390*/  DMUL R8, R6, R4 ;  /* 0x0000000406087228 */ /* 0x004fd00000000000 */
[----:B------:R-:W-:-:S08]  /*03a0*/  DFMA R18, -R10, R8, R6 ;  /* 0x000000080a12722b */ /* 0x000fd00000000106 */
[----:B------:R-:W-:Y:S01]  /*03b0*/  DFMA R4, R4, R18, R8 ;  /* 0x000000120404722b */ /* 0x000fe20000000008 */
[----:B------:R-:W-:-:S09]  /*03c0*/  FSETP.GEU.AND P1, PT, |R7|, 6.5827683646048100446e-37, PT ;  /* 0x036000000700780b */ /* 0x000fd20003f2e200 */
[----:B------:R-:W-:-:S05]  /*03d0*/  FFMA R0, RZ, R11, R5 ;  /* 0x0000000bff007223 */ /* 0x000fca0000000005 */
[----:B------:R-:W-:-:S13]  /*03e0*/  FSETP.GT.AND P0, PT, |R0|, 1.469367938527859385e-39, PT ;  /* 0x001000000000780b */ /* 0x000fda0003f04200 */
[----:B------:R-:W-:Y:S05]  /*03f0*/  @P0 BRA P1, `(.L_x_5) ;  /* 0x0000000000200947 */ /* 0x000fea0000800000 */
[----:B------:R-:W-:Y:S01]  /*0400*/  IMAD.MOV.U32 R4, RZ, RZ, R6 ;  /* 0x000000ffff047224 */ /* 0x000fe200078e0006 */
[----:B------:R-:W-:Y:S01]  /*0410*/  MOV R0, 0x460 ;  /* 0x0000046000007802 */ /* 0x000fe20000000f00 */
[----:B------:R-:W-:Y:S02]  /*0420*/  IMAD.MOV.U32 R5, RZ, RZ, R7 ;  /* 0x000000ffff057224 */ /* 0x000fe400078e0007 */
[----:B------:R-:W-:Y:S02]  /*0430*/  IMAD.MOV.U32 R6, RZ, RZ, R10 ;  /* 0x000000ffff067224 */ /* 0x000fe400078e000a */
[----:B------:R-:W-:-:S07]  /*0440*/  IMAD.MOV.U32 R7, RZ, RZ, R11 ;  /* 0x000000ffff077224 */ /* 0x000fce00078e000b */
[----:B------:R-:W-:Y:S05]  /*0450*/  CALL.REL.NOINC `($__internal_0_$__cuda_sm20_div_rn_f64_full) ;  /* 0x0000000000987944 */ /* 0x000fea0003c00000 */
[----:B------:R-:W-:Y:S02]  /*0460*/  IMAD.MOV.U32 R4, RZ, RZ, R20 ;  /* 0x000000ffff047224 */ /* 0x000fe400078e0014 */
[----:B------:R-:W-:-:S07]  /*0470*/  IMAD.MOV.U32 R5, RZ, RZ, R21 ;  /* 0x000000ffff057224 */ /* 0x000fce00078e0015 */
.L_x_5:
[----:B------:R-:W-:Y:S05]  /*0480*/  BSYNC.RECONVERGENT B0 ;  /* 0x0000000000007941 */ /* 0x000fea0003800200 */
.L_x_4:
[----:B------:R-:W0:Y:S02]  /*0490*/  LDC.64 R8, c[0x0][0x380] ;  /* 0x0000e000ff087b82 */ /* 0x000e240000000a00 */
[----:B0-----:R-:W-:-:S05]  /*04a0*/  IMAD.WIDE.U32 R8, R2, 0x8, R8 ;  /* 0x0000000802087825 */ /* 0x001fca00078e0008 */
[----:B------:R0:W-:Y:S04]  /*04b0*/  STG.E.64 desc[UR6][R8.64], R4 ;  /* 0x0000000408007986 */ /* 0x0001e8000c101b06 */
[----:B------:R-:W2:Y:S01]  /*04c0*/  LDG.E.64 R6, desc[UR6][R14.64] ;  /* 0x000000060e067981 */ /* 0x000ea2000c1e1b00 */
[----:B------:R-:W1:Y:S01]  /*04d0*/  MUFU.RCP64H R19, R11 ;  /* 0x0000000b00137308 */ /* 0x000e620000001800 */
[----:B------:R-:W-:Y:S01]  /*04e0*/  IMAD.MOV.U32 R18, RZ, RZ, 0x1 ;  /* 0x00000001ff127424 */ /* 0x000fe200078e00ff */
[----:B------:R-:W-:Y:S05]  /*04f0*/  BSSY.RECONVERGENT B0, `(.L_x_6) ;  /* 0x0000015000007945 */ /* 0x000fea0003800200 */
[----:B-1----:R-:W-:-:S08]  /*0500*/  DFMA R20, -R10, R18, 1 ;  /* 0x3ff000000a14742b */ /* 0x002fd00000000112 */
[----:B------:R-:W-:-:S08]  /*0510*/  DFMA R20, R20, R20, R20 ;  /* 0x000000141414722b */ /* 0x000fd00000000014 */
[----:B------:R-:W-:-:S08]  /*0520*/  DFMA R20, R18, R20, R18 ;  /* 0x000000141214722b */ /* 0x000fd00000000012 */
[----:B------:R-:W-:-:S08]  /*0530*/  DFMA R18, -R10, R20, 1 ;  /* 0x3ff000000a12742b */ /* 0x000fd00000000114 */
[----:B------:R-:W-:-:S08]  /*0540*/  DFMA R22, R20, R18, R20 ;  /* 0x000000121416722b */ /* 0x000fd00000000014 */
[----:B--2---:R-:W-:Y:S01]  /*0550*/  DMUL R18, R22, R6 ;  /* 0x0000000616127228 */ /* 0x004fe20000000000 */
[----:B------:R-:W-:-:S07]  /*0560*/  FSETP.GEU.AND P1, PT, |R7|, 6.5827683646048100446e-37, PT ;  /* 0x036000000700780b */ /* 0x000fce0003f2e200 */
[----:B------:R-:W-:-:S08]  /*0570*/  DFMA R20, -R10, R18, R6 ;  /* 0x000000120a14722b */ /* 0x000fd00000000106 */
[----:B0-----:R-:W-:-:S10]  /*0580*/  DFMA R4, R22, R20, R18 ;  /* 0x000000141604722b */ /* 0x001fd40000000012 */
        /* <DEDUP_REMOVED lines=11> */
.L_x_7:
[----:B------:R-:W-:Y:S05]  /*0640*/  BSYNC.RECONVERGENT B0 ;  /* 0x0000000000007941 */ /* 0x000fea0003800200 */
.L_x_6:
[----:B------:R-:W0:Y:S02]  /*0650*/  LDC.64 R6, c[0x0][0x388] ;  /* 0x0000e200ff067b82 */ /* 0x000e240000000a00 */
[----:B0-----:R-:W-:-:S05]  /*0660*/  IMAD.WIDE.U32 R2, R2, 0x8, R6 ;  /* 0x0000000802027825 */ /* 0x001fca00078e0006 */
[----:B------:R-:W-:Y:S04]  /*0670*/  STG.E.64 desc[UR6][R2.64], R4 ;  /* 0x0000000402007986 */ /* 0x000fe8000c101b06 */
[----:B------:R-:W-:Y:S04]  /*0680*/  STG.E.64 desc[UR6][R14.64], RZ ;  /* 0x000000ff0e007986 */ /* 0x000fe8000c101b06 */
[----:B------:R-:W-:Y:S04]  /*0690*/  STG.E.64 desc[UR6][R16.64], RZ ;  /* 0x000000ff10007986 */ /* 0x000fe8000c101b06 */
[----:B------:R-:W-:Y:S01]  /*06a0*/  STG.E desc[UR6][R12.64], RZ ;  /* 0x000000ff0c007986 */ /* 0x000fe2000c101906 */
[----:B------:R-:W-:Y:S05]  /*06b0*/  EXIT ;  /* 0x000000000000794d */ /* 0x000fea0003800000 */
        .weak           $__internal_0_$__cuda_sm20_div_rn_f64_full
        .type           $__internal_0_$__cuda_sm20_div_rn_f64_full,@function
        .size           $__internal_0_$__cuda_sm20_div_rn_f64_full,(.L_x_61 - $__internal_0_$__cuda_sm20_div_rn_f64_full)
$__internal_0_$__cuda_sm20_div_rn_f64_full:
[C---:B------:R-:W-:Y:S01]  /*06c0*/  FSETP.GEU.AND P0, PT, |R7|.reuse, 1.469367938527859385e-39, PT ;  /* 0x001000000700780b */ /* 0x040fe20003f0e200 */
[----:B------:R-:W-:Y:S01]  /*06d0*/  IMAD.MOV.U32 R22, RZ, RZ, 0x1 ;  /* 0x00000001ff167424 */ /* 0x000fe200078e00ff */
[----:B------:R-:W-:Y:S01]  /*06e0*/  LOP3.LUT R8, R7, 0x800fffff, RZ, 0xc0, !PT ;  /* 0x800fffff07087812 */ /* 0x000fe200078ec0ff */
[----:B------:R-:W-:Y:S01]  /*06f0*/  IMAD.MOV.U32 R26, RZ, RZ, 0x1ca00000 ;  /* 0x1ca00000ff1a7424 */ /* 0x000fe200078e00ff */
[C---:B------:R-:W-:Y:S01]  /*0700*/  FSETP.GEU.AND P2, PT, |R5|.reuse, 1.469367938527859385e-39, PT ;  /* 0x001000000500780b */ /* 0x040fe20003f4e200 */
[----:B------:R-:W-:Y:S01]  /*0710*/  BSSY.RECONVERGENT B1, `(.L_x_8) ;  /* 0x0000052000017945 */ /* 0x000fe20003800200 */
[----:B------:R-:W-:Y:S01]  /*0720*/  LOP3.LUT R9, R8, 0x3ff00000, RZ, 0xfc, !PT ;  /* 0x3ff0000008097812 */ /* 0x000fe200078efcff */
[----:B------:R-:W-:Y:S01]  /*0730*/  IMAD.MOV.U32 R8, RZ, RZ, R6 ;  /* 0x000000ffff087224 */ /* 0x000fe200078e0006 */
[----:B------:R-:W-:Y:S02]  /*0740*/  LOP3.LUT R3, R5, 0x7ff00000, RZ, 0xc0, !PT ;  /* 0x7ff0000005037812 */ /* 0x000fe400078ec0ff */
[----:B------:R-:W-:-:S03]  /*0750*/  LOP3.LUT R28, R7, 0x7ff00000, RZ, 0xc0, !PT ;  /* 0x7ff00000071c7812 */ /* 0x000fc600078ec0ff */
[----:B------:R-:W-:Y:S01]  /*0760*/  @!P0 DMUL R8, R6, 8.98846567431157953865e+307 ;  /* 0x7fe0000006088828 */ /* 0x000fe20000000000 */
[----:B------:R-:W-:-:S03]  /*0770*/  ISETP.GE.U32.AND P1, PT, R3, R28, PT ;  /* 0x0000001c0300720c */ /* 0x000fc60003f26070 */
[----:B------:R-:W-:Y:S02]  /*0780*/  @!P2 LOP3.LUT R20, R7, 0x7ff00000, RZ, 0xc0, !PT ;  /* 0x7ff000000714a812 */ /* 0x000fe400078ec0ff */
[----:B------:R-:W0:Y:S02]  /*0790*/  MUFU.RCP64H R23, R9 ;  /* 0x0000000900177308 */ /* 0x000e240000001800 */
[----:B------:R-:W-:Y:S02]  /*07a0*/  @!P2 ISETP.GE.U32.AND P3, PT, R3, R20, PT ;  /* 0x000000140300a20c */ /* 0x000fe40003f66070 */
[----:B------:R-:W-:Y:S02]  /*07b0*/  @!P0 LOP3.LUT R28, R9, 0x7ff00000, RZ, 0xc0, !PT ;  /* 0x7ff00000091c8812 */ /* 0x000fe400078ec0ff */
[----:B------:R-:W-:-:S04]  /*07c0*/  @!P2 SEL R21, R26, 0x63400000, !P3 ;  /* 0x634000001a15a807 */ /* 0x000fc80005800000 */
[----:B------:R-:W-:-:S04]  /*07d0*/  @!P2 LOP3.LUT R24, R21, 0x80000000, R5, 0xf8, !PT ;  /* 0x800000001518a812 */ /* 0x000fc800078ef805 */
[----:B------:R-:W-:Y:S01]  /*07e0*/  @!P2 LOP3.LUT R25, R24, 0x100000, RZ, 0xfc, !PT ;  /* 0x001000001819a812 */ /* 0x000fe200078efcff */
[----:B------:R-:W-:Y:S01]  /*07f0*/  @!P2 IMAD.MOV.U32 R24, RZ, RZ, RZ ;  /* 0x000000ffff18a224 */ /* 0x000fe200078e00ff */
[----:B0-----:R-:W-:-:S08]  /*0800*/  DFMA R18, R22, -R8, 1 ;  /* 0x3ff000001612742b */ /* 0x001fd00000000808 */
[----:B------:R-:W-:-:S08]  /*0810*/  DFMA R18, R18, R18, R18 ;  /* 0x000000121212722b */ /* 0x000fd00000000012 */
[----:B------:R-:W-:Y:S01]  /*0820*/  DFMA R22, R22, R18, R22 ;  /* 0x000000121616722b */ /* 0x000fe20000000016 */
[----:B------:R-:W-:Y:S01]  /*0830*/  SEL R19, R26, 0x63400000, !P1 ;  /* 0x634000001a137807 */ /* 0x000fe20004800000 */
[----:B------:R-:W-:-:S03]  /*0840*/  IMAD.MOV.U32 R18, RZ, RZ, R4 ;  /* 0x000000ffff127224 */ /* 0x000fc600078e0004 */
[----:B------:R-:W-:-:S03]  /*0850*/  LOP3.LUT R19, R19, 0x800fffff, R5, 0xf8, !PT ;  /* 0x800fffff13137812 */ /* 0x000fc600078ef805 */
[----:B------:R-:W-:-:S03]  /*0860*/  DFMA R20, R22, -R8, 1 ;  /* 0x3ff000001614742b */ /* 0x000fc60000000808 */
[----:B------:R-:W-:-:S05]  /*0870*/  @!P2 DFMA R18, R18, 2, -R24 ;  /* 0x400000001212a82b */ /* 0x000fca0000000818 */
[----:B------:R-:W-:-:S08]  /*0880*/  DFMA R20, R22, R20, R22 ;  /* 0x000000141614722b */ /* 0x000fd00000000016 */
[----:B------:R-:W-:-:S08]  /*0890*/  DMUL R22, R20, R18 ;  /* 0x0000001214167228 */ /* 0x000fd00000000000 */
[----:B------:R-:W-:-:S08]  /*08a0*/  DFMA R24, R22, -R8, R18 ;  /* 0x800000081618722b */ /* 0x000fd00000000012 */
[----:B------:R-:W-:Y:S01]  /*08b0*/  DFMA R24, R20, R24, R22 ;  /* 0x000000181418722b */ /* 0x000fe20000000016 */
[----:B------:R-:W-:Y:S01]  /*08c0*/  IMAD.MOV.U32 R23, RZ, RZ, R3 ;  /* 0x000000ffff177224 */ /* 0x000fe200078e0003 */
[----:B------:R-:W-:-:S05]  /*08d0*/  @!P2 LOP3.LUT R23, R19, 0x7ff00000, RZ, 0xc0, !PT ;  /* 0x7ff000001317a812 */ /* 0x000fca00078ec0ff */
[----:B------:R-:W-:-:S05]  /*08e0*/  VIADD R20, R23, 0xffffffff ;  /* 0xffffffff17147836 */ /* 0x000fca0000000000 */
[----:B------:R-:W-:Y:S01]  /*08f0*/  ISETP.GT.U32.AND P0, PT, R20, 0x7feffffe, PT ;  /* 0x7feffffe1400780c */ /* 0x000fe20003f04070 */
[----:B------:R-:W-:-:S05]  /*0900*/  VIADD R20, R28, 0xffffffff ;  /* 0xffffffff1c147836 */ /* 0x000fca0000000000 */
[----:B------:R-:W-:-:S13]  /*0910*/  ISETP.GT.U32.OR P0, PT, R20, 0x7feffffe, P0 ;  /* 0x7feffffe1400780c */ /* 0x000fda0000704470 */
[----:B------:R-:W-:Y:S05]  /*0920*/  @P0 BRA `(.L_x_9) ;  /* 0x00000000006c0947 */ /* 0x000fea0003800000 */
[----:B------:R-:W-:-:S04]  /*0930*/  LOP3.LUT R20, R7, 0x7ff00000, RZ, 0xc0, !PT ;  /* 0x7ff0000007147812 */ /* 0x000fc800078ec0ff */
[CC--:B------:R-:W-:Y:S02]  /*0940*/  VIADDMNMX R4, R3.reuse, -R20.reuse, 0xb9600000, !PT ;  /* 0xb960000003047446 */ /* 0x0c0fe40007800914 */
[----:B------:R-:W-:Y:S02]  /*0950*/  ISETP.GE.U32.AND P0, PT, R3, R20, PT ;  /* 0x000000140300720c */ /* 0x000fe40003f06070 */
[----:B------:R-:W-:Y:S01]  /*0960*/  VIMNMX R3, PT, PT, R4, 0x46a00000, PT ;  /* 0x46a0000004037848 */ /* 0x000fe20003fe0100 */
[----:B------:R-:W-:Y:S01]  /*0970*/  IMAD.MOV.U32 R4, RZ, RZ, RZ ;  /* 0x000000ffff047224 */ /* 0x000fe200078e00ff */
[----:B------:R-:W-:-:S05]  /*0980*/  SEL R26, R26, 0x63400000, !P0 ;  /* 0x634000001a1a7807 */ /* 0x000fca0004000000 */
[----:B------:R-:W-:-:S04]  /*0990*/  IMAD.IADD R3, R3, 0x1, -R26 ;  /* 0x0000000103037824 */ /* 0x000fc800078e0a1a */
[----:B------:R-:W-:-:S06]  /*09a0*/  VIADD R5, R3, 0x7fe00000 ;  /* 0x7fe0000003057836 */ /* 0x000fcc0000000000 */
[----:B------:R-:W-:-:S10]  /*09b0*/  DMUL R20, R24, R4 ;  /* 0x0000000418147228 */ /* 0x000fd40000000000 */
[----:B------:R-:W-:-:S13]  /*09c0*/  FSETP.GTU.AND P0, PT, |R21|, 1.469367938527859385e-39, PT ;  /* 0x001000001500780b */ /* 0x000fda0003f0c200 */
[----:B------:R-:W-:Y:S05]  /*09d0*/  @P0 BRA `(.L_x_10) ;  /* 0x0000000000940947 */ /* 0x000fea0003800000 */
[----:B------:R-:W-:Y:S01]  /*09e0*/  DFMA R8, R24, -R8, R18 ;  /* 0x800000081808722b */ /* 0x000fe20000000012 */
[----:B------:R-:W-:-:S09]  /*09f0*/  IMAD.MOV.U32 R4, RZ, RZ, RZ ;  /* 0x000000ffff047224 */ /* 0x000fd200078e00ff */
[C---:B------:R-:W-:Y:S02]  /*0a00*/  FSETP.NEU.AND P0, PT, R9.reuse, RZ, PT ;  /* 0x000000ff0900720b */ /* 0x040fe40003f0d000 */
[----:B------:R-:W-:-:S04]  /*0a10*/  LOP3.LUT R19, R9, 0x80000000, R7, 0x48, !PT ;  /* 0x8000000009137812 */ /* 0x000fc800078e4807 */
[----:B------:R-:W-:-:S07]  /*0a20*/  LOP3.LUT R5, R19, R5, RZ, 0xfc, !PT ;  /* 0x0000000513057212 */ /* 0x000fce00078efcff */
[----:B------:R-:W-:Y:S05]  /*0a30*/  @!P0 BRA `(.L_x_10) ;  /* 0x00000000007c8947 */ /* 0x000fea0003800000 */
[----:B------:R-:W-:Y:S01]  /*0a40*/  IMAD.MOV R7, RZ, RZ, -R3 ;  /* 0x000000ffff077224 */ /* 0x000fe200078e0a03 */
[----:B------:R-:W-:Y:S01]  /*0a50*/  DMUL.RP R4, R24, R4 ;  /* 0x0000000418047228 */ /* 0x000fe20000008000 */
[----:B------:R-:W-:Y:S01]  /*0a60*/  IMAD.MOV.U32 R6, RZ, RZ, RZ ;  /* 0x000000ffff067224 */ /* 0x000fe200078e00ff */
[----:B------:R-:W-:-:S05]  /*0a70*/  IADD3 R3, PT, PT, -R3, -0x43300000, RZ ;  /* 0xbcd0000003037810 */ /* 0x000fca0007ffe1ff */
[----:B------:R-:W-:-:S03]  /*0a80*/  DFMA R6, R20, -R6, R24 ;  /* 0x800000061406722b */ /* 0x000fc60000000018 */
[----:B------:R-:W-:-:S07]  /*0a90*/  LOP3.LUT R19, R5, R19, RZ, 0x3c, !PT ;  /* 0x0000001305137212 */ /* 0x000fce00078e3cff */
[----:B------:R-:W-:-:S04]  /*0aa0*/  FSETP.NEU.AND P0, PT, |R7|, R3, PT ;  /* 0x000000030700720b */ /* 0x000fc80003f0d200 */
[----:B------:R-:W-:Y:S02]  /*0ab0*/  FSEL R20, R4, R20, !P0 ;  /* 0x0000001404147208 */ /* 0x000fe40004000000 */
[----:B------:R-:W-:Y:S01]  /*0ac0*/  FSEL R21, R19, R21, !P0 ;  /* 0x0000001513157208 */ /* 0x000fe20004000000 */
[----:B------:R-:W-:Y:S06]  /*0ad0*/  BRA `(.L_x_10) ;  /* 0x0000000000547947 */ /* 0x000fec0003800000 */
.L_x_9:
[----:B------:R-:W-:-:S14]  /*0ae0*/  DSETP.NAN.AND P0, PT, R4, R4, PT ;  /* 0x000000040400722a */ /* 0x000fdc0003f08000 */
[----:B------:R-:W-:Y:S05]  /*0af0*/  @P0 BRA `(.L_x_11) ;  /* 0x0000000000440947 */ /* 0x000fea0003800000 */
[----:B------:R-:W-:-:S14]  /*0b00*/  DSETP.NAN.AND P0, PT, R6, R6, PT ;  /* 0x000000060600722a */ /* 0x000fdc0003f08000 */
[----:B------:R-:W-:Y:S05]  /*0b10*/  @P0 BRA `(.L_x_12) ;  /* 0x0000000000300947 */ /* 0x000fea0003800000 */
[----:B------:R-:W-:Y:S01]  /*0b20*/  ISETP.NE.AND P0, PT, R23, R28, PT ;  /* 0x0000001c1700720c */ /* 0x000fe20003f05270 */
[----:B------:R-:W-:Y:S02]  /*0b30*/  IMAD.MOV.U32 R20, RZ, RZ, 0x0 ;  /* 0x00000000ff147424 */ /* 0x000fe400078e00ff */
[----:B------:R-:W-:-:S10]  /*0b40*/  IMAD.MOV.U32 R21, RZ, RZ, -0x80000 ;  /* 0xfff80000ff157424 */ /* 0x000fd400078e00ff */
[----:B------:R-:W-:Y:S05]  /*0b50*/  @!P0 BRA `(.L_x_10) ;  /* 0x0000000000348947 */ /* 0x000fea0003800000 */
[----:B------:R-:W-:Y:S02]  /*0b60*/  ISETP.NE.AND P0, PT, R23, 0x7ff00000, PT ;  /* 0x7ff000001700780c */ /* 0x000fe40003f05270 */
[----:B------:R-:W-:Y:S02]  /*0b70*/  LOP3.LUT R21, R5, 0x80000000, R7, 0x48, !PT ;  /* 0x8000000005157812 */ /* 0x000fe400078e4807 */
[----:B------:R-:W-:-:S13]  /*0b80*/  ISETP.EQ.OR P0, PT, R28, RZ, !P0 ;  /* 0x000000ff1c00720c */ /* 0x000fda0004702670 */
[----:B------:R-:W-:Y:S01]  /*0b90*/  @P0 LOP3.LUT R3, R21, 0x7ff00000, RZ, 0xfc, !PT ;  /* 0x7ff0000015030812 */ /* 0x000fe200078efcff */
[----:B------:R-:W-:Y:S02]  /*0ba0*/  @!P0 IMAD.MOV.U32 R20, RZ, RZ, RZ ;  /* 0x000000ffff148224 */ /* 0x000fe400078e00ff */
[----:B------:R-:W-:Y:S02]  /*0bb0*/  @P0 IMAD.MOV.U32 R20, RZ, RZ, RZ ;  /* 0x000000ffff140224 */ /* 0x000fe400078e00ff */
[----:B------:R-:W-:Y:S01]  /*0bc0*/  @P0 IMAD.MOV.U32 R21, RZ, RZ, R3 ;  /* 0x000000ffff150224 */ /* 0x000fe200078e0003 */
[----:B------:R-:W-:Y:S06]  /*0bd0*/  BRA `(.L_x_10) ;  /* 0x0000000000147947 */ /* 0x000fec0003800000 */
.L_x_12:
[----:B------:R-:W-:Y:S01]  /*0be0*/  LOP3.LUT R21, R7, 0x80000, RZ, 0xfc, !PT ;  /* 0x0008000007157812 */ /* 0x000fe200078efcff */
[----:B------:R-:W-:Y:S01]  /*0bf0*/  IMAD.MOV.U32 R20, RZ, RZ, R6 ;  /* 0x000000ffff147224 */ /* 0x000fe200078e0006 */
[----:B------:R-:W-:Y:S06]  /*0c00*/  BRA `(.L_x_10) ;  /* 0x0000000000087947 */ /* 0x000fec0003800000 */
.L_x_11:
[----:B------:R-:W-:Y:S01]  /*0c10*/  LOP3.LUT R21, R5, 0x80000, RZ, 0xfc, !PT ;  /* 0x0008000005157812 */ /* 0x000fe200078efcff */
[----:B------:R-:W-:-:S07]  /*0c20*/  IMAD.MOV.U32 R20, RZ, RZ, R4 ;  /* 0x000000ffff147224 */ /* 0x000fce00078e0004 */
.L_x_10:
[----:B------:R-:W-:Y:S05]  /*0c30*/  BSYNC.RECONVERGENT B1 ;  /* 0x0000000000017941 */ /* 0x000fea0003800200 */
.L_x_8:
[----:B------:R-:W-:Y:S02]  /*0c40*/  IMAD.MOV.U32 R4, RZ, RZ, R0 ;  /* 0x000000ffff047224 */ /* 0x000fe400078e0000 */
[----:B------:R-:W-:-:S04]  /*0c50*/  IMAD.MOV.U32 R5, RZ, RZ, 0x0 ;  /* 0x00000000ff057424 */ /* 0x000fc800078e00ff */
[----:B------:R-:W-:Y:S05]  /*0c60*/  RET.REL.NODEC R4 `(_Z18centroid_recomputePdS_S_S_iPi) ;  /* 0xfffffff004e47950 */ /* 0x000fea0003c3ffff */
.L_x_13:
[----:B------:R-:W-:-:S00]  /*0c70*/  BRA `(.L_x_13) ;  /* 0xfffffffc00fc7947 */ /* 0x000fc0000383ffff */
[----:B------:R-:W-:-:S00]  /*0c80*/  NOP ;  /* 0x0000000000007918 */ /* 0x000fc00000000000 */
[----:B------:R-:W-:-:S00]  /*0c90*/  NOP ;  /* 0x0000000000007918 */ /* 0x000fc00000000000 */
[----:B------:R-:W-:-:S00]  /*0ca0*/  NOP ;  /* 0x0000000000007918 */ /* 0x000fc00000000000 */
[----:B------:R-:W-:-:S00]  /*0cb0*/  NOP ;  /* 0x0000000000007918 */ /* 0x000fc00000000000 */
[----:B------:R-:W-:-:S00]  /*0cc0*/  NOP ;  /* 0x0000000000007918 */ /* 0x000fc00000000000 */
[----:B------:R-:W-:-:S00]  /*0cd0*/  NOP ;  /* 0x0000000000007918 */ /* 0x000fc00000000000 */
[----:B------:R-:W-:-:S00]  /*0ce0*/  NOP ;  /* 0x0000000000007918 */ /* 0x000fc00000000000 */
[----:B------:R-:W-:-:S00]  /*0cf0*/  NOP ;  /* 0x0000000000007918 */ /* 0x000fc00000000000 */
.L_x_61:


//--------------------- .text._Z10AssignmentPdS_iS_S_S_S_iPi --------------------------
	.section	.text._Z10AssignmentPdS_iS_S_S_S_iPi,"ax",@progbits
	.align	128
        .global         _Z10AssignmentPdS_iS_S_S_S_iPi
        .type           _Z10AssignmentPdS_iS_S_S_S_iPi,@function
        .size           _Z10AssignmentPdS_iS_S_S_S_iPi,(.L_x_62 - _Z10AssignmentPdS_iS_S_S_S_iPi)
        .other          _Z10AssignmentPdS_iS_S_S_S_iPi,@"STO_CUDA_ENTRY STV_DEFAULT"
_Z10AssignmentPdS_iS_S_S_S_iPi:
.text._Z10AssignmentPdS_iS_S_S_S_iPi:
[----:B------:R-:W-:Y:S01]  /*0000*/  LDC R1, c[0x0][0x37c] ;  /* 0x0000df00ff017b82 */ /* 0x000fe20000000800 */
[----:B------:R-:W0:Y:S07]  /*0010*/  S2R R14, SR_TID.X ;  /* 0x00000000000e7919 */ /* 0x000e2e0000002100 */
[----:B------:R-:W0:Y:S01]  /*0020*/  S2UR UR6, SR_CTAID.X ;  /* 0x00000000000679c3 */ /* 0x000e220000002500 */
[----:B------:R-:W1:Y:S07]  /*0030*/  LDCU UR4, c[0x0][0x390] ;  /* 0x00007200ff0477ac */ /* 0x000e6e0008000800 */
[----:B------:R-:W0:Y:S02]  /*0040*/  LDC R5, c[0x0][0x360] ;  /* 0x0000d800ff057b82 */ /* 0x000e240000000800 */
[----:B0-----:R-:W-:-:S05]  /*0050*/  IMAD R15, R5, UR6, R14 ;  /* 0x00000006050f7c24 */ /* 0x001fca000f8e020e */
[----:B-1----:R-:W-:-:S13]  /*0060*/  ISETP.GE.AND P0, PT, R15, UR4, PT ;  /* 0x000000040f007c0c */ /* 0x002fda000bf06270 */
[----:B------:R-:W-:Y:S05]  /*0070*/  @P0 EXIT ;  /* 0x000000000000094d */ /* 0x000fea0003800000 */
[----:B------:R-:W0:Y:S01]  /*0080*/  LDC R9, c[0x0][0x3b8] ;  /* 0x0000ee00ff097b82 */ /* 0x000e220000000800 */
[----:B------:R-:W1:Y:S07]  /*0090*/  LDCU.64 UR8, c[0x0][0x358] ;  /* 0x00006b00ff0877ac */ /* 0x000e6e0008000a00 */
[----:B------:R-:W2:Y:S08]  /*00a0*/  S2UR UR5, SR_CgaCtaId ;  /* 0x00000000000579c3 */ /* 0x000eb00000008800 */
[----:B------:R-:W3:Y:S01]  /*00b0*/  LDC.64 R12, c[0x0][0x388] ;  /* 0x0000e200ff0c7b82 */ /* 0x000ee20000000a00 */
[----:B0-----:R-:W-:-:S07]  /*00c0*/  ISETP.GE.AND P0, PT, R14, R9, PT ;  /* 0x000000090e00720c */ /* 0x001fce0003f06270 */
[----:B------:R-:W0:Y:S08]  /*00d0*/  LDC.64 R16, c[0x0][0x380] ;  /* 0x0000e000ff107b82 */ /* 0x000e300000000a00 */
[----:B------:R-:W4:Y:S08]  /*00e0*/  @!P0 LDC.64 R2, c[0x0][0x398] ;  /* 0x0000e600ff028b82 */ /* 0x000f300000000a00 */
[----:B------:R-:W2:Y:S01]  /*00f0*/  @!P0 LDC.64 R6, c[0x0][0x3a0] ;  /* 0x0000e800ff068b82 */ /* 0x000ea20000000a00 */
[----:B----4-:R-:W-:-:S06]  /*0100*/  @!P0 IMAD.WIDE.U32 R2, R14, 0x8, R2 ;  /* 0x000000080e028825 */ /* 0x010fcc00078e0002 */
[----:B-1----:R-:W4:Y:S01]  /*0110*/  @!P0 LDG.E.64 R2, desc[UR8][R2.64] ;  /* 0x0000000802028981 */ /* 0x002f22000c1e1b00 */
[----:B--2---:R-:W-:-:S05]  /*0120*/  @!P0 IMAD.WIDE.U32 R6, R14, 0x8, R6 ;  /* 0x000000080e068825 */ /* 0x004fca00078e0006 */
[----:B------:R-:W2:Y:S01]  /*0130*/  @!P0 LDG.E.64 R10, desc[UR8][R6.64] ;  /* 0x00000008060a8981 */ /* 0x000ea2000c1e1b00 */
[----:B------:R-:W-:Y:S02]  /*0140*/  UMOV UR4, 0x400 ;  /* 0x0000040000047882 */ /* 0x000fe40000000000 */
[----:B------:R-:W-:-:S06]  /*0150*/  ULEA UR4, UR5, UR4, 0x18 ;  /* 0x0000000405047291 */ /* 0x000fcc000f8ec0ff */
[----:B------:R-:W-:-:S05]  /*0160*/  LEA R4, R14, UR4, 0x3 ;  /* 0x000000040e047c11 */ /* 0x000fca000f8e18ff */
[----:B------:R-:W-:Y:S02]  /*0170*/  @!P0 IMAD R19, R9, 0x8, R4 ;  /* 0x0000000809138824 */ /* 0x000fe400078e0204 */
[----:B---3--:R-:W-:-:S04]  /*0180*/  IMAD.WIDE R12, R15, 0x8, R12 ;  /* 0x000000080f0c7825 */ /* 0x008fc800078e020c */
[----:B0-----:R-:W-:Y:S01]  /*0190*/  IMAD.WIDE R16, R15, 0x8, R16 ;  /* 0x000000080f107825 */ /* 0x001fe200078e0210 */
[----:B----4-:R0:W-:Y:S04]  /*01a0*/  @!P0 STS.64 [R4], R2 ;  /* 0x0000000204008388 */ /* 0x0101e80000000a00 */
[----:B--2---:R0:W-:Y:S01]  /*01b0*/  @!P0 STS.64 [R19], R10 ;  /* 0x0000000a13008388 */ /* 0x0041e20000000a00 */
[----:B------:R-:W-:Y:S06]  /*01c0*/  BAR.SYNC.DEFER_BLOCKING 0x0 ;  /* 0x0000000000007b1d */ /* 0x000fec0000010000 */
[----:B------:R0:W5:Y:S04]  /*01d0*/  LDG.E.64 R6, desc[UR8][R16.64] ;  /* 0x0000000810067981 */ /* 0x000168000c1e1b00 */
[----:B------:R-:W5:Y:S01]  /*01e0*/  LDG.E.64 R12, desc[UR8][R12.64] ;  /* 0x000000080c0c7981 */ /* 0x000f62000c1e1b00 */
[----:B------:R-:W-:Y:S01]  /*01f0*/  ISETP.GE.AND P0, PT, R9, 0x1, PT ;  /* 0x000000010900780c */ /* 0x000fe20003f06270 */
[----:B------:R-:W-:-:S12]  /*0200*/  IMAD.MOV.U32 R23, RZ, RZ, -0x1 ;  /* 0xffffffffff177424 */ /* 0x000fd800078e00ff */
[----:B0-----:R-:W-:Y:S05]  /*0210*/  @!P0 BRA `(.L_x_14) ;  /* 0x0000002400ac8947 */ /* 0x001fea0003800000 */
[C---:B------:R-:W-:Y:S01]  /*0220*/  ISETP.GE.U32.AND P0, PT, R9.reuse, 0x8, PT ;  /* 0x000000080900780c */ /* 0x040fe20003f06070 */
[----:B------:R-:W-:Y:S01]  /*0230*/  HFMA2 R2, -RZ, RZ, 0, 0 ;  /* 0x00000000ff027431 */ /* 0x000fe200000001ff */
[----:B------:R-:W-:Y:S01]  /*0240*/  LOP3.LUT R3, R9, 0x7, RZ, 0xc0, !PT ;  /* 0x0000000709037812 */ /* 0x000fe200078ec0ff */
[----:B------:R-:W-:Y:S02]  /*0250*/  IMAD.MOV.U32 R23, RZ, RZ, -0x1 ;  /* 0xffffffffff177424 */ /* 0x000fe400078e00ff */
[----:B------:R-:W-:Y:S02]  /*0260*/  IMAD.MOV.U32 R26, RZ, RZ, 0x0 ;  /* 0x00000000ff1a7424 */ /* 0x000fe400078e00ff */
[----:B------:R-:W-:-:S06]  /*0270*/  IMAD.MOV.U32 R27, RZ, RZ, 0x408f4000 ;  /* 0x408f4000ff1b7424 */ /* 0x000fcc00078e00ff */
[----:B------:R-:W-:Y:S05]  /*0280*/  @!P0 BRA `(.L_x_15) ;  /* 0x0000001000f48947 */ /* 0x000fea0003800000 */
[----:B------:R-:W-:Y:S01]  /*0290*/  LOP3.LUT R2, R9, 0x7ffffff8, RZ, 0xc0, !PT ;  /* 0x7ffffff809027812 */ /* 0x000fe200078ec0ff */
[----:B------:R-:W-:Y:S01]  /*02a0*/  IMAD.MOV.U32 R23, RZ, RZ, -0x1 ;  /* 0xffffffffff177424 */ /* 0x000fe200078e00ff */
[----:B------:R-:W-:Y:S01]  /*02b0*/  MOV R0, RZ ;  /* 0x000000ff00007202 */ /* 0x000fe20000000f00 */
[----:B------:R-:W-:Y:S01]  /*02c0*/  IMAD.MOV.U32 R26, RZ, RZ, 0x0 ;  /* 0x00000000ff1a7424 */ /* 0x000fe200078e00ff */
[----:B------:R-:W0:Y:S01]  /*02d0*/  LDCU UR7, c[0x0][0x3b8] ;  /* 0x00007700ff0777ac */ /* 0x000e220008000800 */
[----:B------:R-:W-:Y:S01]  /*02e0*/  IMAD.MOV.U32 R27, RZ, RZ, 0x408f4000 ;  /* 0x408f4000ff1b7424 */ /* 0x000fe200078e00ff */
[----:B------:R-:W-:-:S12]  /*02f0*/  UIADD3 UR4, UPT, UPT, UR4, 0x20, URZ ;  /* 0x0000002004047890 */ /* 0x000fd8000fffe0ff */
.L_x_32:
[----:B0-----:R-:W-:Y:S02]  /*0300*/  ULEA UR5, UR7, UR4, 0x3 ;  /* 0x0000000407057291 */ /* 0x001fe4000f8e18ff */
[----:B------:R-:W0:Y:S01]  /*0310*/  LDS.128 R8, [UR4+-0x20] ;  /* 0xffffe004ff087984 */ /* 0x000e220008000c00 */
[----:B------:R-:W-:Y:S06]  /*0320*/  BSSY.RECONVERGENT B1, `(.L_x_16) ;  /* 0x000001f000017945 */ /* 0x000fec0003800200 */
[----:B------:R-:W1:Y:S01]  /*0330*/  LDS.64 R16, [UR5+-0x20] ;  /* 0xffffe005ff107984 */ /* 0x000e620008000a00 */
[----:B0----5:R-:W-:-:S02]  /*0340*/  DADD R8, R6, -R8 ;  /* 0x0000000006087229 */ /* 0x021fc40000000808 */
[----:B-1----:R-:W-:-:S08]  /*0350*/  DADD R16, R12, -R16 ;  /* 0x000000000c107229 */ /* 0x002fd00000000810 */
[----:B------:R-:W-:Y:S01]  /*0360*/  DMUL R28, R16, R16 ;  /* 0x00000010101c7228 */ /* 0x000fe20000000000 */
[----:B------:R-:W-:Y:S01]  /*0370*/  MOV R16, 0x0 ;  /* 0x0000000000107802 */ /* 0x000fe20000000f00 */
[----:B------:R-:W-:-:S06]  /*0380*/  IMAD.MOV.U32 R17, RZ, RZ, 0x3fd80000 ;  /* 0x3fd80000ff117424 */ /* 0x000fcc00078e00ff */
[----:B------:R-:W-:-:S06]  /*0390*/  DFMA R28, R8, R8, R28 ;  /* 0x00000008081c722b */ /* 0x000fcc000000001c */
[----:B------:R-:W0:Y:S04]  /*03a0*/  MUFU.RSQ64H R9, R29 ;  /* 0x0000001d00097308 */ /* 0x000e280000001c00 */
[----:B------:R-:W-:-:S05]  /*03b0*/  VIADD R8, R29, 0xfcb00000 ;  /* 0xfcb000001d087836 */ /* 0x000fca0000000000 */
[----:B------:R-:W-:Y:S01]  /*03c0*/  ISETP.GE.U32.AND P0, PT, R8, 0x7ca00000, PT ;  /* 0x7ca000000800780c */ /* 0x000fe20003f06070 */
[----:B0-----:R-:W-:-:S08]  /*03d0*/  DMUL R18, R8, R8 ;  /* 0x0000000808127228 */ /* 0x001fd00000000000 */
[----:B------:R-:W-:-:S08]  /*03e0*/  DFMA R18, R28, -R18, 1 ;  /* 0x3ff000001c12742b */ /* 0x000fd00000000812 */
[----:B------:R-:W-:Y:S02]  /*03f0*/  DFMA R16, R18, R16, 0.5 ;  /* 0x3fe000001210742b */ /* 0x000fe40000000010 */
[----:B------:R-:W-:-:S08]  /*0400*/  DMUL R18, R8, R18 ;  /* 0x0000001208127228 */ /* 0x000fd00000000000 */
[----:B------:R-:W-:-:S08]  /*0410*/  DFMA R18, R16, R18, R8 ;  /* 0x000000121012722b */ /* 0x000fd00000000008 */
[----:B------:R-:W-:Y:S02]  /*0420*/  DMUL R24, R28, R18 ;  /* 0x000000121c187228 */ /* 0x000fe40000000000 */
[----:B------:R-:W-:Y:S02]  /*0430*/  VIADD R21, R19, 0xfff00000 ;  /* 0xfff0000013157836 */ /* 0x000fe40000000000 */
[----:B------:R-:W-:-:S04]  /*0440*/  IMAD.MOV.U32 R20, RZ, RZ, R18 ;  /* 0x000000ffff147224 */ /* 0x000fc800078e0012 */
[----:B------:R-:W-:-:S08]  /*0450*/  DFMA R16, R24, -R24, R28 ;  /* 0x800000181810722b */ /* 0x000fd0000000001c */
[----:B------:R-:W-:Y:S01]  /*0460*/  DFMA R30, R16, R20, R24 ;  /* 0x00000014101e722b */ /* 0x000fe20000000018 */
[----:B------:R-:W-:Y:S10]  /*0470*/  @!P0 BRA `(.L_x_17) ;  /* 0x0000000000248947 */ /* 0x000ff40003800000 */
[----:B------:R-:W-:Y:S01]  /*0480*/  MOV R19, R18 ;  /* 0x0000001200137202 */ /* 0x000fe20000000f00 */
[----:B------:R-:W-:Y:S01]  /*0490*/  IMAD.MOV.U32 R22, RZ, RZ, R28 ;  /* 0x000000ffff167224 */ /* 0x000fe200078e001c */
[----:B------:R-:W-:Y:S01]  /*04a0*/  MOV R15, R25 ;  /* 0x00000019000f7202 */ /* 0x000fe20000000f00 */
[----:B------:R-:W-:Y:S01]  /*04b0*/  IMAD.MOV.U32 R9, RZ, RZ, R29 ;  /* 0x000000ffff097224 */ /* 0x000fe200078e001d */
[----:B------:R-:W-:Y:S01]  /*04c0*/  MOV R20, 0x4f0 ;  /* 0x000004f000147802 */ /* 0x000fe20000000f00 */
[----:B------:R-:W-:-:S07]  /*04d0*/  IMAD.MOV.U32 R18, RZ, RZ, R24 ;  /* 0x000000ffff127224 */ /* 0x000fce00078e0018 */
[----:B------:R-:W-:Y:S05]  /*04e0*/  CALL.REL.NOINC `($__internal_1_$__cuda_sm20_dsqrt_rn_f64_mediumpath_v1) ;  /* 0x00000028001c7944 */ /* 0x000fea0003c00000 */
[----:B------:R-:W-:Y:S02]  /*04f0*/  IMAD.MOV.U32 R30, RZ, RZ, R9 ;  /* 0x000000ffff1e7224 */ /* 0x000fe400078e0009 */
[----:B------:R-:W-:-:S07]  /*0500*/  IMAD.MOV.U32 R31, RZ, RZ, R8 ;  /* 0x000000ffff1f7224 */ /* 0x000fce00078e0008 */
.L_x_17:
[----:B------:R-:W-:Y:S05]  /*0510*/  BSYNC.RECONVERGENT B1 ;  /* 0x0000000000017941 */ /* 0x000fea0003800200 */
.L_x_16:
[----:B------:R-:W0:Y:S01]  /*0520*/  LDS.64 R8, [UR5+-0x18] ;  /* 0xffffe805ff087984 */ /* 0x000e220008000a00 */
[----:B------:R-:W-:Y:S01]  /*0530*/  DADD R10, R6, -R10 ;  /* 0x00000000060a7229 */ /* 0x000fe2000000080a */
[----:B------:R-:W-:Y:S01]  /*0540*/  BSSY.RECONVERGENT B1, `(.L_x_18) ;  /* 0x0000024000017945 */ /* 0x000fe20003800200 */
[----:B------:R-:W-:-:S06]  /*0550*/  DSETP.GEU.AND P0, PT, R30, R26, PT ;  /* 0x0000001a1e00722a */ /* 0x000fcc0003f0e000 */
[----:B------:R-:W-:Y:S02]  /*0560*/  FSEL R26, R30, R26, !P0 ;  /* 0x0000001a1e1a7208 */ /* 0x000fe40004000000 */
[----:B------:R-:W-:Y:S02]  /*0570*/  FSEL R27, R31, R27, !P0 ;  /* 0x0000001b1f1b7208 */ /* 0x000fe40004000000 */
[----:B------:R-:W-:Y:S01]  /*0580*/  SEL R23, R0, R23, !P0 ;  /* 0x0000001700177207 */ /* 0x000fe20004000000 */
[----:B0-----:R-:W-:-:S08]  /*0590*/  DADD R8, R12, -R8 ;  /* 0x000000000c087229 */ /* 0x001fd00000000808 */
[----:B------:R-:W-:-:S08]  /*05a0*/  DMUL R28, R8, R8 ;  /* 0x00000008081c7228 */ /* 0x000fd00000000000 */
[----:B------:R-:W-:Y:S01]  /*05b0*/  DFMA R28, R10, R10, R28 ;  /* 0x0000000a0a1c722b */ /* 0x000fe2000000001c */
[----:B------:R-:W-:Y:S01]  /*05c0*/  MOV R10, 0x0 ;  /* 0x00000000000a7802 */ /* 0x000fe20000000f00 */
[----:B------:R-:W-:-:S04]  /*05d0*/  IMAD.MOV.U32 R11, RZ, RZ, 0x3fd80000 ;  /* 0x3fd80000ff0b7424 */ /* 0x000fc800078e00ff */
        /* <DEDUP_REMOVED lines=19> */
[----:B------:R-:W-:Y:S02]  /*0710*/  IMAD.MOV.U32 R22, RZ, RZ, R28 ;  /* 0x000000ffff167224 */ /* 0x000fe400078e001c */
[----:B------:R-:W-:Y:S02]  /*0720*/  IMAD.MOV.U32 R9, RZ, RZ, R29 ;  /* 0x000000ffff097224 */ /* 0x000fe400078e001d */
[----:B------:R-:W-:Y:S02]  /*0730*/  IMAD.MOV.U32 R16, RZ, RZ, R24 ;  /* 0x000000ffff107224 */ /* 0x000fe400078e0018 */
[----:B------:R-:W-:-:S07]  /*0740*/  IMAD.MOV.U32 R21, RZ, RZ, R11 ;  /* 0x000000ffff157224 */ /* 0x000fce00078e000b */
[----:B------:R-:W-:Y:S05]  /*0750*/  CALL.REL.NOINC `($__internal_1_$__cuda_sm20_dsqrt_rn_f64_mediumpath_v1) ;  /* 0x0000002400807944 */ /* 0x000fea0003c00000 */
[----:B------:R-:W-:Y:S01]  /*0760*/  MOV R16, R9 ;  /* 0x0000000900107202 */ /* 0x000fe20000000f00 */
[----:B------:R-:W-:-:S07]  /*0770*/  IMAD.MOV.U32 R17, RZ, RZ, R8 ;  /* 0x000000ffff117224 */ /* 0x000fce00078e0008 */
.L_x_19:
[----:B------:R-:W-:Y:S05]  /*0780*/  BSYNC.RECONVERGENT B1 ;  /* 0x0000000000017941 */ /* 0x000fea0003800200 */
.L_x_18:
[----:B------:R-:W0:Y:S01]  /*0790*/  LDS.64 R18, [UR5+-0x10] ;  /* 0xfffff005ff127984 */ /* 0x000e220008000a00 */
[----:B------:R-:W-:Y:S01]  /*07a0*/  DSETP.GEU.AND P0, PT, R16, R26, PT ;  /* 0x0000001a1000722a */ /* 0x000fe20003f0e000 */
[----:B------:R-:W-:Y:S02]  /*07b0*/  BSSY.RECONVERGENT B1, `(.L_x_20) ;  /* 0x0000024000017945 */ /* 0x000fe40003800200 */
[----:B------:R-:W1:Y:S03]  /*07c0*/  LDS.128 R8, [UR4+-0x10] ;  /* 0xfffff004ff087984 */ /* 0x000e660008000c00 */
[----:B------:R-:W-:Y:S02]  /*07d0*/  FSEL R26, R16, R26, !P0 ;  /* 0x0000001a101a7208 */ /* 0x000fe40004000000 */
[----:B------:R-:W-:-:S06]  /*07e0*/  FSEL R27, R17, R27, !P0 ;  /* 0x0000001b111b7208 */ /* 0x000fcc0004000000 */
[----:B------:R-:W-:Y:S01]  /*07f0*/  @!P0 VIADD R23, R0, 0x1 ;  /* 0x0000000100178836 */ /* 0x000fe20000000000 */
[----:B0-----:R-:W-:Y:S02]  /*0800*/  DADD R18, R12, -R18 ;  /* 0x000000000c127229 */ /* 0x001fe40000000812 */
[----:B-1----:R-:W-:-:S06]  /*0810*/  DADD R8, R6, -R8 ;  /* 0x0000000006087229 */ /* 0x002fcc0000000808 */
[----:B------:R-:W-:Y:S01]  /*0820*/  DMUL R30, R18, R18 ;  /* 0x00000012121e7228 */ /* 0x000fe20000000000 */
[----:B------:R-:W-:Y:S01]  /*0830*/  IMAD.MOV.U32 R18, RZ, RZ, 0x0 ;  /* 0x00000000ff127424 */ /* 0x000fe200078e00ff */
[----:B------:R-:W-:-:S06]  /*0840*/  MOV R19, 0x3fd80000 ;  /* 0x3fd8000000137802 */ /* 0x000fcc0000000f00 */
        /* <DEDUP_REMOVED lines=22> */
[----:B------:R-:W-:-:S07]  /*09b0*/  IMAD.MOV.U32 R15, RZ, RZ, R25 ;  /* 0x000000ffff0f7224 */ /* 0x000fce00078e0019 */
[----:B------:R-:W-:Y:S05]  /*09c0*/  CALL.REL.NOINC `($__internal_1_$__cuda_sm20_dsqrt_rn_f64_mediumpath_v1) ;  /* 0x0000002000e47944 */ /* 0x000fea0003c00000 */
[----:B------:R-:W-:Y:S01]  /*09d0*/  IMAD.MOV.U32 R16, RZ, RZ, R9 ;  /* 0x000000ffff107224 */ /* 0x000fe200078e0009 */
[----:B------:R-:W-:-:S07]  /*09e0*/  MOV R17, R8 ;  /* 0x0000000800117202 */ /* 0x000fce0000000f00 */
.L_x_21:
[----:B------:R-:W-:Y:S05]  /*09f0*/  BSYNC.RECONVERGENT B1 ;  /* 0x0000000000017941 */ /* 0x000fea0003800200 */
.L_x_20:
[----:B------:R-:W0:Y:S01]  /*0a00*/  LDS.64 R8, [UR5+-0x8] ;  /* 0xfffff805ff087984 */ /* 0x000e220008000a00 */
[----:B------:R-:W-:Y:S01]  /*0a10*/  DADD R10, R6, -R10 ;  /* 0x00000000060a7229 */ /* 0x000fe2000000080a */
[----:B------:R-:W-:Y:S01]  /*0a20*/  BSSY.RECONVERGENT B1, `(.L_x_22) ;  /* 0x0000024000017945 */ /* 0x000fe20003800200 */
[----:B------:R-:W-:-:S06]  /*0a30*/  DSETP.GEU.AND P0, PT, R16, R26, PT ;  /* 0x0000001a1000722a */ /* 0x000fcc0003f0e000 */
[----:B------:R-:W-:Y:S02]  /*0a40*/  FSEL R26, R16, R26, !P0 ;  /* 0x0000001a101a7208 */ /* 0x000fe40004000000 */
[----:B------:R-:W-:-:S06]  /*0a50*/  FSEL R27, R17, R27, !P0 ;  /* 0x0000001b111b7208 */ /* 0x000fcc0004000000 */
[----:B------:R-:W-:Y:S01]  /*0a60*/  @!P0 VIADD R23, R0, 0x2 ;  /* 0x0000000200178836 */ /* 0x000fe20000000000 */
[----:B0-----:R-:W-:-:S08]  /*0a70*/  DADD R8, R12, -R8 ;  /* 0x000000000c087229 */ /* 0x001fd00000000808 */
[----:B------:R-:W-:-:S08]  /*0a80*/  DMUL R28, R8, R8 ;  /* 0x00000008081c7228 */ /* 0x000fd00000000000 */
[----:B------:R-:W-:Y:S01]  /*0a90*/  DFMA R28, R10, R10, R28 ;  /* 0x0000000a0a1c722b */ /* 0x000fe2000000001c */
[----:B------:R-:W-:Y:S02]  /*0aa0*/  IMAD.MOV.U32 R10, RZ, RZ, 0x0 ;  /* 0x00000000ff0a7424 */ /* 0x000fe400078e00ff */
[----:B------:R-:W-:-:S03]  /*0ab0*/  IMAD.MOV.U32 R11, RZ, RZ, 0x3fd80000 ;  /* 0x3fd80000ff0b7424 */ /* 0x000fc600078e00ff */
        /* <DEDUP_REMOVED lines=9> */
[----:B------:R-:W-:Y:S01]  /*0b50*/  IADD3 R11, PT, PT, R19, -0x100000, RZ ;  /* 0xfff00000130b7810 */ /* 0x000fe20007ffe0ff */
[----:B------:R-:W-:-:S05]  /*0b60*/  IMAD.MOV.U32 R10, RZ, RZ, R18 ;  /* 0x000000ffff0a7224 */ /* 0x000fca00078e0012 */
[----:B------:R-:W-:-:S08]  /*0b70*/  DFMA R24, R20, -R20, R28 ;  /* 0x800000141418722b */ /* 0x000fd0000000001c */
[----:B------:R-:W-:Y:S01]  /*0b80*/  DFMA R16, R24, R10, R20 ;  /* 0x0000000a1810722b */ /* 0x000fe20000000014 */
[----:B------:R-:W-:Y:S10]  /*0b90*/  @!P0 BRA `(.L_x_23) ;  /* 0x0000000000308947 */ /* 0x000ff40003800000 */
[----:B------:R-:W-:Y:S01]  /*0ba0*/  IMAD.MOV.U32 R19, RZ, RZ, R18 ;  /* 0x000000ffff137224 */ /* 0x000fe200078e0012 */
[----:B------:R-:W-:Y:S01]  /*0bb0*/  MOV R22, R28 ;  /* 0x0000001c00167202 */ /* 0x000fe20000000f00 */
[----:B------:R-:W-:Y:S01]  /*0bc0*/  IMAD.MOV.U32 R18, RZ, RZ, R20 ;  /* 0x000000ffff127224 */ /* 0x000fe200078e0014 */
        /* <DEDUP_REMOVED lines=9> */
.L_x_23:
[----:B------:R-:W-:Y:S05]  /*0c60*/  BSYNC.RECONVERGENT B1 ;  /* 0x0000000000017941 */ /* 0x000fea0003800200 */
.L_x_22:
[----:B------:R-:W0:Y:S01]  /*0c70*/  LDS.64 R18, [UR5] ;  /* 0x00000005ff127984 */ /* 0x000e220008000a00 */
[----:B------:R-:W-:Y:S01]  /*0c80*/  DSETP.GEU.AND P0, PT, R16, R26, PT ;  /* 0x0000001a1000722a */ /* 0x000fe20003f0e000 */
[----:B------:R-:W-:Y:S02]  /*0c90*/  BSSY.RECONVERGENT B1, `(.L_x_24) ;  /* 0x0000024000017945 */ /* 0x000fe40003800200 */
[----:B------:R-:W1:Y:S03]  /*0ca0*/  LDS.128 R8, [UR4] ;  /* 0x00000004ff087984 */ /* 0x000e660008000c00 */
[----:B------:R-:W-:Y:S02]  /*0cb0*/  FSEL R26, R16, R26, !P0 ;  /* 0x0000001a101a7208 */ /* 0x000fe40004000000 */
[----:B------:R-:W-:-:S06]  /*0cc0*/  FSEL R27, R17, R27, !P0 ;  /* 0x0000001b111b7208 */ /* 0x000fcc0004000000 */
[----:B------:R-:W-:Y:S01]  /*0cd0*/  @!P0 VIADD R23, R0, 0x3 ;  /* 0x0000000300178836 */ /* 0x000fe20000000000 */
[----:B0-----:R-:W-:Y:S02]  /*0ce0*/  DADD R18, R12, -R18 ;  /* 0x000000000c127229 */ /* 0x001fe40000000812 */
[----:B-1----:R-:W-:-:S06]  /*0cf0*/  DADD R8, R6, -R8 ;  /* 0x0000000006087229 */ /* 0x002fcc0000000808 */
[----:B------:R-:W-:Y:S01]  /*0d00*/  DMUL R30, R18, R18 ;  /* 0x00000012121e7228 */ /* 0x000fe20000000000 */
[----:B------:R-:W-:Y:S02]  /*0d10*/  IMAD.MOV.U32 R18, RZ, RZ, 0x0 ;  /* 0x00000000ff127424 */ /* 0x000fe400078e00ff */
[----:B------:R-:W-:-:S05]  /*0d20*/  IMAD.MOV.U32 R19, RZ, RZ, 0x3fd80000 ;  /* 0x3fd80000ff137424 */ /* 0x000fca00078e00ff */
[----:B------:R-:W-:-:S06]  /*0d30*/  DFMA R30, R8, R8, R30 ;  /* 0x00000008081e722b */ /* 0x000fcc000000001e */
[----:B------:R-:W0:Y:S04]  /*0d40*/  MUFU.RSQ64H R9, R31 ;  /* 0x0000001f00097308 */ /* 0x000e280000001c00 */
[----:B------:R-:W-:-:S04]  /*0d50*/  IADD3 R8, PT, PT, R31, -0x3500000, RZ ;  /* 0xfcb000001f087810 */ /* 0x000fc80007ffe0ff */
[----:B------:R-:W-:Y:S02]  /*0d60*/  ISETP.GE.U32.AND P0, PT, R8, 0x7ca00000, PT ;  /* 0x7ca000000800780c */ /* 0x000fe40003f06070 */
        /* <DEDUP_REMOVED lines=22> */
.L_x_25:
[----:B------:R-:W-:Y:S05]  /*0ed0*/  BSYNC.RECONVERGENT B1 ;  /* 0x0000000000017941 */ /* 0x000fea0003800200 */
.L_x_24:
[----:B------:R-:W0:Y:S01]  /*0ee0*/  LDS.64 R8, [UR5+0x8] ;  /* 0x00000805ff087984 */ /* 0x000e220008000a00 */
        /* <DEDUP_REMOVED lines=32> */
[----:B------:R-:W-:Y:S02]  /*10f0*/  IMAD.MOV.U32 R17, RZ, RZ, R25 ;  /* 0x000000ffff117224 */ /* 0x000fe400078e0019 */
[----:B------:R-:W-:-:S07]  /*1100*/  IMAD.MOV.U32 R21, RZ, RZ, R11 ;  /* 0x000000ffff157224 */ /* 0x000fce00078e000b */
[----:B------:R-:W-:Y:S05]  /*1110*/  CALL.REL.NOINC `($__internal_1_$__cuda_sm20_dsqrt_rn_f64_mediumpath_v1) ;  /* 0x0000001c00107944 */ /* 0x000fea0003c00000 */
[----:B------:R-:W-:Y:S01]  /*1120*/  IMAD.MOV.U32 R16, RZ, RZ, R9 ;  /* 0x000000ffff107224 */ /* 0x000fe200078e0009 */
[----:B------:R-:W-:-:S07]  /*1130*/  MOV R17, R8 ;  /* 0x0000000800117202 */ /* 0x000fce0000000f00 */
.L_x_27:
[----:B------:R-:W-:Y:S05]  /*1140*/  BSYNC.RECONVERGENT B1 ;  /* 0x0000000000017941 */ /* 0x000fea0003800200 */
.L_x_26:
[----:B------:R-:W0:Y:S01]  /*1150*/  LDS.64 R18, [UR5+0x10] ;  /* 0x00001005ff127984 */ /* 0x000e220008000a00 */
[----:B------:R-:W-:Y:S01]  /*1160*/  DSETP.GEU.AND P0, PT, R16, R26, PT ;  /* 0x0000001a1000722a */ /* 0x000fe20003f0e000 */
[----:B------:R-:W-:Y:S02]  /*1170*/  BSSY.RECONVERGENT B1, `(.L_x_28) ;  /* 0x0000022000017945 */ /* 0x000fe40003800200 */
[----:B------:R-:W1:Y:S03]  /*1180*/  LDS.128 R8, [UR4+0x10] ;  /* 0x00001004ff087984 */ /* 0x000e660008000c00 */
        /* <DEDUP_REMOVED lines=18> */
[----:B------:R-:W-:Y:S01]  /*12b0*/  VIADD R21, R31, 0xfff00000 ;  /* 0xfff000001f157836 */ /* 0x000fe20000000000 */
[----:B------:R-:W-:-:S05]  /*12c0*/  MOV R20, R30 ;  /* 0x0000001e00147202 */ /* 0x000fca0000000f00 */
[----:B------:R-:W-:-:S08]  /*12d0*/  DFMA R16, R24, -R24, R28 ;  /* 0x800000181810722b */ /* 0x000fd0000000001c */
[----:B------:R-:W-:Y:S01]  /*12e0*/  DFMA R18, R16, R20, R24 ;  /* 0x000000141012722b */ /* 0x000fe20000000018 */
[----:B------:R-:W-:Y:S10]  /*12f0*/  @!P0 BRA `(.L_x_29) ;  /* 0x0000000000248947 */ /* 0x000ff40003800000 */
[----:B------:R-:W-:Y:S01]  /*1300*/  IMAD.MOV.U32 R19, RZ, RZ, R30 ;  /* 0x000000ffff137224 */ /* 0x000fe200078e001e */
[----:B------:R-:W-:Y:S01]  /*1310*/  MOV R9, R29 ;  /* 0x0000001d00097202 */ /* 0x000fe20000000f00 */
[----:B------:R-:W-:Y:S01]  /*1320*/  IMAD.MOV.U32 R22, RZ, RZ, R28 ;  /* 0x000000ffff167224 */ /* 0x000fe200078e001c */
[----:B------:R-:W-:Y:S01]  /*1330*/  MOV R20, 0x1370 ;  /* 0x0000137000147802 */ /* 0x000fe20000000f00 */
[----:B------:R-:W-:Y:S02]  /*1340*/  IMAD.MOV.U32 R18, RZ, RZ, R24 ;  /* 0x000000ffff127224 */ /* 0x000fe400078e0018 */
[----:B------:R-:W-:-:S07]  /*1350*/  IMAD.MOV.U32 R15, RZ, RZ, R25 ;  /* 0x000000ffff0f7224 */ /* 0x000fce00078e0019 */
[----:B------:R-:W-:Y:S05]  /*1360*/  CALL.REL.NOINC `($__internal_1_$__cuda_sm20_dsqrt_rn_f64_mediumpath_v1) ;  /* 0x00000018007c7944 */ /* 0x000fea0003c00000 */
[----:B------:R-:W-:Y:S01]  /*1370*/  MOV R18, R9 ;  /* 0x0000000900127202 */ /* 0x000fe20000000f00 */
[----:B------:R-:W-:-:S07]  /*1380*/  IMAD.MOV.U32 R19, RZ, RZ, R8 ;  /* 0x000000ffff137224 */ /* 0x000fce00078e0008 */
.L_x_29:
[----:B------:R-:W-:Y:S05]  /*1390*/  BSYNC.RECONVERGENT B1 ;  /* 0x0000000000017941 */ /* 0x000fea0003800200 */
.L_x_28:
[----:B------:R-:W0:Y:S01]  /*13a0*/  LDS.64 R8, [UR5+0x18] ;  /* 0x00001805ff087984 */ /* 0x000e220008000a00 */
[----:B------:R-:W-:Y:S01]  /*13b0*/  DADD R10, R6, -R10 ;  /* 0x00000000060a7229 */ /* 0x000fe2000000080a */
[----:B------:R-:W-:Y:S01]  /*13c0*/  BSSY.RECONVERGENT B1, `(.L_x_30) ;  /* 0x0000021000017945 */ /* 0x000fe20003800200 */
[----:B------:R-:W-:-:S14]  /*13d0*/  DSETP.GEU.AND P0, PT, R18, R26, PT ;  /* 0x0000001a1200722a */ /* 0x000fdc0003f0e000 */
[----:B------:R-:W-:Y:S01]  /*13e0*/  @!P0 IADD3 R23, PT, PT, R0, 0x6, RZ ;  /* 0x0000000600178810 */ /* 0x000fe20007ffe0ff */
[----:B0-----:R-:W-:-:S08]  /*13f0*/  DADD R8, R12, -R8 ;  /* 0x000000000c087229 */ /* 0x001fd00000000808 */
[----:B------:R-:W-:-:S08]  /*1400*/  DMUL R28, R8, R8 ;  /* 0x00000008081c7228 */ /* 0x000fd00000000000 */
[----:B------:R-:W-:Y:S01]  /*1410*/  DFMA R28, R10, R10, R28 ;  /* 0x0000000a0a1c722b */ /* 0x000fe2000000001c */
[----:B------:R-:W-:Y:S01]  /*1420*/  MOV R10, 0x0 ;  /* 0x00000000000a7802 */ /* 0x000fe20000000f00 */
[----:B------:R-:W-:-:S04]  /*1430*/  IMAD.MOV.U32 R11, RZ, RZ, 0x3fd80000 ;  /* 0x3fd80000ff0b7424 */ /* 0x000fc800078e00ff */
[----:B------:R-:W0:Y:S04]  /*1440*/  MUFU.RSQ64H R9, R29 ;  /* 0x0000001d00097308 */ /* 0x000e280000001c00 */
[----:B------:R-:W-:-:S06]  /*1450*/  VIADD R8, R29, 0xfcb00000 ;  /* 0xfcb000001d087836 */ /* 0x000fcc0000000000 */
[----:B0-----:R-:W-:-:S08]  /*1460*/  DMUL R16, R8, R8 ;  /* 0x0000000808107228 */ /* 0x001fd00000000000 */
[----:B------:R-:W-:-:S08]  /*1470*/  DFMA R16, R28, -R16, 1 ;  /* 0x3ff000001c10742b */ /* 0x000fd00000000810 */
[----:B------:R-:W-:Y:S02]  /*1480*/  DFMA R10, R16, R10, 0.5 ;  /* 0x3fe00000100a742b */ /* 0x000fe4000000000a */
[----:B------:R-:W-:-:S08]  /*1490*/  DMUL R30, R8, R16 ;  /* 0x00000010081e7228 */ /* 0x000fd00000000000 */
[----:B------:R-:W-:Y:S01]  /*14a0*/  DFMA R30, R10, R30, R8 ;  /* 0x0000001e0a1e722b */ /* 0x000fe20000000008 */
[----:B------:R-:W-:Y:S02]  /*14b0*/  FSEL R10, R18, R26, !P0 ;  /* 0x0000001a120a7208 */ /* 0x000fe40004000000 */
[----:B------:R-:W-:Y:S02]  /*14c0*/  FSEL R11, R19, R27, !P0 ;  /* 0x0000001b130b7208 */ /* 0x000fe40004000000 */
[----:B------:R-:W-:-:S03]  /*14d0*/  ISETP.GE.U32.AND P0, PT, R8, 0x7ca00000, PT ;  /* 0x7ca000000800780c */ /* 0x000fc60003f06070 */
[----:B------:R-:W-:Y:S02]  /*14e0*/  DMUL R24, R28, R30 ;  /* 0x0000001e1c187228 */ /* 0x000fe40000000000 */
[----:B------:R-:W-:Y:S02]  /*14f0*/  VIADD R21, R31, 0xfff00000 ;  /* 0xfff000001f157836 */ /* 0x000fe40000000000 */
[----:B------:R-:W-:-:S04]  /*1500*/  IMAD.MOV.U32 R20, RZ, RZ, R30 ;  /* 0x000000ffff147224 */ /* 0x000fc800078e001e */
        /* <DEDUP_REMOVED lines=8> */
[----:B------:R-:W-:-:S07]  /*1590*/  MOV R20, 0x15b0 ;  /* 0x000015b000147802 */ /* 0x000fce0000000f00 */
[----:B------:R-:W-:Y:S05]  /*15a0*/  CALL.REL.NOINC `($__internal_1_$__cuda_sm20_dsqrt_rn_f64_mediumpath_v1) ;  /* 0x0000001400ec7944 */ /* 0x000fea0003c00000 */
[----:B------:R-:W-:Y:S02]  /*15b0*/  IMAD.MOV.U32 R18, RZ, RZ, R9 ;  /* 0x000000ffff127224 */ /* 0x000fe400078e0009 */
[----:B------:R-:W-:-:S07]  /*15c0*/  IMAD.MOV.U32 R19, RZ, RZ, R8 ;  /* 0x000000ffff137224 */ /* 0x000fce00078e0008 */
.L_x_31:
[----:B------:R-:W-:Y:S05]  /*15d0*/  BSYNC.RECONVERGENT B1 ;  /* 0x0000000000017941 */ /* 0x000fea0003800200 */
.L_x_30:
[----:B------:R-:W-:Y:S01]  /*15e0*/  DSETP.GEU.AND P0, PT, R18, R10, PT ;  /* 0x0000000a1200722a */ /* 0x000fe20003f0e000 */
[----:B------:R-:W-:-:S05]  /*15f0*/  UIADD3 UR4, UPT, UPT, UR4, 0x40, URZ ;  /* 0x0000004004047890 */ /* 0x000fca000fffe0ff */
[----:B------:R-:W-:Y:S02]  /*1600*/  FSEL R26, R18, R10, !P0 ;  /* 0x0000000a121a7208 */ /* 0x000fe40004000000 */
[----:B------:R-:W-:-:S06]  /*1610*/  FSEL R27, R19, R11, !P0 ;  /* 0x0000000b131b7208 */ /* 0x000fcc0004000000 */
[C---:B------:R-:W-:Y:S01]  /*1620*/  @!P0 IADD3 R23, PT, PT, R0.reuse, 0x7, RZ ;  /* 0x0000000700178810 */ /* 0x040fe20007ffe0ff */
[----:B------:R-:W-:-:S05]  /*1630*/  VIADD R0, R0, 0x8 ;  /* 0x0000000800007836 */ /* 0x000fca0000000000 */
[----:B------:R-:W-:-:S13]  /*1640*/  ISETP.NE.AND P1, PT, R0, R2, PT ;  /* 0x000000020000720c */ /* 0x000fda0003f25270 */
[----:B------:R-:W-:Y:S05]  /*1650*/  @P1 BRA `(.L_x_32) ;  /* 0xffffffec00281947 */ /* 0x000fea000383ffff */
.L_x_15:
[----:B------:R-:W-:-:S13]  /*1660*/  ISETP.NE.AND P0, PT, R3, RZ, PT ;  /* 0x000000ff0300720c */ /* 0x000fda0003f05270 */
[----:B------:R-:W-:Y:S05]  /*1670*/  @!P0 BRA `(.L_x_14) ;  /* 0x0000001000948947 */ /* 0x000fea0003800000 */
[----:B------:R-:W0:Y:S01]  /*1680*/  LDC R0, c[0x0][0x3b8] ;  /* 0x0000ee00ff007b82 */ /* 0x000e220000000800 */
[----:B------:R-:W-:Y:S02]  /*1690*/  ISETP.GE.U32.AND P0, PT, R3, 0x4, PT ;  /* 0x000000040300780c */ /* 0x000fe40003f06070 */
[----:B0-----:R-:W-:-:S11]  /*16a0*/  LOP3.LUT R10, R0, 0x3, RZ, 0xc0, !PT ;  /* 0x00000003000a7812 */ /* 0x001fd600078ec0ff */
[----:B------:R-:W-:Y:S05]  /*16b0*/  @!P0 BRA `(.L_x_33) ;  /* 0x0000000800748947 */ /* 0x000fea0003800000 */
[----:B------:R-:W0:Y:S01]  /*16c0*/  S2R R8, SR_CgaCtaId ;  /* 0x0000000000087919 */ /* 0x000e220000008800 */
[----:B------:R-:W-:Y:S01]  /*16d0*/  MOV R3, 0x400 ;  /* 0x0000040000037802 */ /* 0x000fe20000000f00 */
[----:B------:R-:W-:Y:S03]  /*16e0*/  BSSY.RECONVERGENT B1, `(.L_x_34) ;  /* 0x0000023000017945 */ /* 0x000fe60003800200 */
[----:B0-----:R-:W-:-:S05]  /*16f0*/  LEA R3, R8, R3, 0x18 ;  /* 0x0000000308037211 */ /* 0x001fca00078ec0ff */
[----:B------:R-:W-:-:S05]  /*1700*/  IMAD R3, R2, 0x8, R3 ;  /* 0x0000000802037824 */ /* 0x000fca00078e0203 */
[----:B------:R-:W-:Y:S01]  /*1710*/  LEA R0, R0, R3, 0x3 ;  /* 0x0000000300007211 */ /* 0x000fe200078e18ff */
[----:B------:R-:W0:Y:S04]  /*1720*/  LDS.64 R8, [R3] ;  /* 0x0000000003087984 */ /* 0x000e280000000a00 */
[----:B------:R-:W1:Y:S01]  /*1730*/  LDS.64 R16, [R0] ;  /* 0x0000000000107984 */ /* 0x000e620000000a00 */
[----:B0----5:R-:W-:Y:S02]  /*1740*/  DADD R8, R6, -R8 ;  /* 0x0000000006087229 */ /* 0x021fe40000000808 */
[----:B-1----:R-:W-:-:S08]  /*1750*/  DADD R16, R12, -R16 ;  /* 0x000000000c107229 */ /* 0x002fd00000000810 */
        /* <DEDUP_REMOVED lines=25> */
[----:B------:R-:W-:Y:S01]  /*18f0*/  IMAD.MOV.U32 R18, RZ, RZ, R9 ;  /* 0x000000ffff127224 */ /* 0x000fe200078e0009 */
[----:B------:R-:W-:-:S07]  /*1900*/  MOV R19, R8 ;  /* 0x0000000800137202 */ /* 0x000fce0000000f00 */
.L_x_35:
[----:B------:R-:W-:Y:S05]  /*1910*/  BSYNC.RECONVERGENT B1 ;  /* 0x0000000000017941 */ /* 0x000fea0003800200 */
.L_x_34:
[----:B------:R-:W0:Y:S01]  /*1920*/  LDS.64 R8, [R0+0x8] ;  /* 0x0000080000087984 */ /* 0x000e220000000a00 */
[----:B------:R-:W-:Y:S01]  /*1930*/  DSETP.GEU.AND P0, PT, R18, R26, PT ;  /* 0x0000001a1200722a */ /* 0x000fe20003f0e000 */
[----:B------:R-:W-:Y:S02]  /*1940*/  BSSY.RECONVERGENT B1, `(.L_x_36) ;  /* 0x0000023000017945 */ /* 0x000fe40003800200 */
[----:B------:R-:W1:Y:S03]  /*1950*/  LDS.64 R16, [R3+0x8] ;  /* 0x0000080003107984 */ /* 0x000e660000000a00 */
[----:B------:R-:W-:Y:S02]  /*1960*/  FSEL R26, R18, R26, !P0 ;  /* 0x0000001a121a7208 */ /* 0x000fe40004000000 */
[----:B------:R-:W-:Y:S02]  /*1970*/  FSEL R27, R19, R27, !P0 ;  /* 0x0000001b131b7208 */ /* 0x000fe40004000000 */
[----:B------:R-:W-:-:S02]  /*1980*/  SEL R11, R2, R23, !P0 ;  /* 0x00000017020b7207 */ /* 0x000fc40004000000 */
[----:B------:R-:W-:Y:S01]  /*1990*/  IADD3 R23, PT, PT, R2, 0x1, RZ ;  /* 0x0000000102177810 */ /* 0x000fe20007ffe0ff */
[----:B0-----:R-:W-:Y:S02]  /*19a0*/  DADD R8, R12, -R8 ;  /* 0x000000000c087229 */ /* 0x001fe40000000808 */
[----:B-1----:R-:W-:-:S06]  /*19b0*/  DADD R16, R6, -R16 ;  /* 0x0000000006107229 */ /* 0x002fcc0000000810 */
[----:B------:R-:W-:-:S08]  /*19c0*/  DMUL R28, R8, R8 ;  /* 0x00000008081c7228 */ /* 0x000fd00000000000 */
[----:B------:R-:W-:Y:S01]  /*19d0*/  DFMA R28, R16, R16, R28 ;  /* 0x00000010101c722b */ /* 0x000fe2000000001c */
[----:B------:R-:W-:Y:S01]  /*19e0*/  IMAD.MOV.U32 R16, RZ, RZ, 0x0 ;  /* 0x00000000ff107424 */ /* 0x000fe200078e00ff */
[----:B------:R-:W-:-:S04]  /*19f0*/  MOV R17, 0x3fd80000 ;  /* 0x3fd8000000117802 */ /* 0x000fc80000000f00 */
        /* <DEDUP_REMOVED lines=23> */
.L_x_37:
[----:B------:R-:W-:Y:S05]  /*1b70*/  BSYNC.RECONVERGENT B1 ;  /* 0x0000000000017941 */ /* 0x000fea0003800200 */
.L_x_36:
[----:B------:R-:W0:Y:S01]  /*1b80*/  LDS.64 R28, [R0+0x10] ;  /* 0x00001000001c7984 */ /* 0x000e220000000a00 */
[----:B------:R-:W-:Y:S01]  /*1b90*/  MOV R16, 0x0 ;  /* 0x0000000000107802 */ /* 0x000fe20000000f00 */
[----:B------:R-:W-:Y:S01]  /*1ba0*/  IMAD.MOV.U32 R17, RZ, RZ, 0x3fd80000 ;  /* 0x3fd80000ff117424 */ /* 0x000fe200078e00ff */
[----:B------:R-:W-:Y:S01]  /*1bb0*/  DSETP.GEU.AND P0, PT, R18, R26, PT ;  /* 0x0000001a1200722a */ /* 0x000fe20003f0e000 */
[----:B------:R-:W1:Y:S01]  /*1bc0*/  LDS.64 R8, [R3+0x10] ;  /* 0x0000100003087984 */ /* 0x000e620000000a00 */
[----:B------:R-:W-:Y:S04]  /*1bd0*/  BSSY.RECONVERGENT B1, `(.L_x_38) ;  /* 0x0000020000017945 */ /* 0x000fe80003800200 */
[----:B------:R-:W-:Y:S02]  /*1be0*/  FSEL R26, R18, R26, !P0 ;  /* 0x0000001a121a7208 */ /* 0x000fe40004000000 */
[----:B------:R-:W-:-:S02]  /*1bf0*/  FSEL R27, R19, R27, !P0 ;  /* 0x0000001b131b7208 */ /* 0x000fc40004000000 */
[----:B------:R-:W-:Y:S01]  /*1c00*/  SEL R23, R23, R11, !P0 ;  /* 0x0000000b17177207 */ /* 0x000fe20004000000 */
[----:B------:R-:W-:Y:S01]  /*1c10*/  VIADD R11, R2, 0x2 ;  /* 0x00000002020b7836 */ /* 0x000fe20000000000 */
[----:B0-----:R-:W-:Y:S02]  /*1c20*/  DADD R28, R12, -R28 ;  /* 0x000000000c1c7229 */ /* 0x001fe4000000081c */
[----:B-1----:R-:W-:-:S06]  /*1c30*/  DADD R8, R6, -R8 ;  /* 0x0000000006087229 */ /* 0x002fcc0000000808 */
[----:B------:R-:W-:-:S08]  /*1c40*/  DMUL R28, R28, R28 ;  /* 0x0000001c1c1c7228 */ /* 0x000fd00000000000 */
        /* <DEDUP_REMOVED lines=24> */
.L_x_39:
[----:B------:R-:W-:Y:S05]  /*1dd0*/  BSYNC.RECONVERGENT B1 ;  /* 0x0000000000017941 */ /* 0x000fea0003800200 */
.L_x_38:
[----:B------:R-:W0:Y:S01]  /*1de0*/  LDS.64 R16, [R0+0x18] ;  /* 0x0000180000107984 */ /* 0x000e220000000a00 */
[----:B------:R-:W-:Y:S01]  /*1df0*/  DSETP.GEU.AND P0, PT, R18, R26, PT ;  /* 0x0000001a1200722a */ /* 0x000fe20003f0e000 */
[----:B------:R-:W-:Y:S02]  /*1e00*/  BSSY.RECONVERGENT B1, `(.L_x_40) ;  /* 0x0000023000017945 */ /* 0x000fe40003800200 */
[----:B------:R-:W1:Y:S03]  /*1e10*/  LDS.64 R8, [R3+0x18] ;  /* 0x0000180003087984 */ /* 0x000e660000000a00 */
[----:B------:R-:W-:Y:S02]  /*1e20*/  FSEL R26, R18, R26, !P0 ;  /* 0x0000001a121a7208 */ /* 0x000fe40004000000 */
[----:B------:R-:W-:Y:S02]  /*1e30*/  FSEL R27, R19, R27, !P0 ;  /* 0x0000001b131b7208 */ /* 0x000fe40004000000 */
[----:B------:R-:W-:Y:S01]  /*1e40*/  SEL R11, R11, R23, !P0 ;  /* 0x000000170b0b7207 */ /* 0x000fe20004000000 */
[----:B------:R-:W-:Y:S01]  /*1e50*/  VIADD R23, R2, 0x3 ;  /* 0x0000000302177836 */ /* 0x000fe20000000000 */
[----:B0-----:R-:W-:-:S02]  /*1e60*/  DADD R16, R12, -R16 ;  /* 0x000000000c107229 */ /* 0x001fc40000000810 */
        /* <DEDUP_REMOVED lines=28> */
.L_x_41:
[----:B------:R-:W-:Y:S05]  /*2030*/  BSYNC.RECONVERGENT B1 ;  /* 0x0000000000017941 */ /* 0x000fea0003800200 */
.L_x_40:
[----:B------:R-:W-:Y:S01]  /*2040*/  DSETP.GEU.AND P0, PT, R18, R26, PT ;  /* 0x0000001a1200722a */ /* 0x000fe20003f0e000 */
[----:B------:R-:W-:-:S05]  /*2050*/  VIADD R2, R2, 0x4 ;  /* 0x0000000402027836 */ /* 0x000fca0000000000 */
[----:B------:R-:W-:Y:S02]  /*2060*/  FSEL R26, R18, R26, !P0 ;  /* 0x0000001a121a7208 */ /* 0x000fe40004000000 */
[----:B------:R-:W-:Y:S02]  /*2070*/  FSEL R27, R19, R27, !P0 ;  /* 0x0000001b131b7208 */ /* 0x000fe40004000000 */
[----:B------:R-:W-:-:S07]  /*2080*/  SEL R23, R23, R11, !P0 ;  /* 0x0000000b17177207 */ /* 0x000fce0004000000 */
.L_x_33:
[----:B------:R-:W-:-:S13]  /*2090*/  ISETP.NE.AND P0, PT, R10, RZ, PT ;  /* 0x000000ff0a00720c */ /* 0x000fda0003f05270 */
[----:B------:R-:W-:Y:S05]  /*20a0*/  @!P0 BRA `(.L_x_14) ;  /* 0x0000000800088947 */ /* 0x000fea0003800000 */
[----:B------:R-:W-:-:S13]  /*20b0*/  ISETP.NE.AND P0, PT, R10, 0x1, PT ;  /* 0x000000010a00780c */ /* 0x000fda0003f05270 */
[----:B------:R-:W-:Y:S05]  /*20c0*/  @!P0 BRA `(.L_x_42) ;  /* 0x00000004004c8947 */ /* 0x000fea0003800000 */
[----:B------:R-:W0:Y:S01]  /*20d0*/  S2R R3, SR_CgaCtaId ;  /* 0x0000000000037919 */ /* 0x000e220000008800 */
[----:B------:R-:W1:Y:S01]  /*20e0*/  LDC R9, c[0x0][0x3b8] ;  /* 0x0000ee00ff097b82 */ /* 0x000e620000000800 */
[----:B------:R-:W-:Y:S01]  /*20f0*/  MOV R0, 0x400 ;  /* 0x0000040000007802 */ /* 0x000fe20000000f00 */
[----:B------:R-:W-:Y:S01]  /*2100*/  IMAD.MOV.U32 R28, RZ, RZ, 0x0 ;  /* 0x00000000ff1c7424 */ /* 0x000fe200078e00ff */
[----:B------:R-:W-:Y:S01]  /*2110*/  MOV R29, 0x3fd80000 ;  /* 0x3fd80000001d7802 */ /* 0x000fe20000000f00 */
[----:B------:R-:W-:Y:S01]  /*2120*/  BSSY.RECONVERGENT B1, `(.L_x_43) ;  /* 0x0000022000017945 */ /* 0x000fe20003800200 */
[----:B0-----:R-:W-:-:S05]  /*2130*/  LEA R3, R3, R0, 0x18 ;  /* 0x0000000003037211 */ /* 0x001fca00078ec0ff */
[----:B------:R-:W-:-:S05]  /*2140*/  IMAD R0, R2, 0x8, R3 ;  /* 0x0000000802007824 */ /* 0x000fca00078e0203 */
[----:B-1----:R-:W-:Y:S02]  /*2150*/  LEA R3, R9, R0, 0x3 ;  /* 0x0000000009037211 */ /* 0x002fe400078e18ff */
[----:B------:R-:W0:Y:S04]  /*2160*/  LDS.64 R8, [R0] ;  /* 0x0000000000087984 */ /* 0x000e280000000a00 */
[----:B------:R-:W1:Y:S01]  /*2170*/  LDS.64 R10, [R3] ;  /* 0x00000000030a7984 */ /* 0x000e620000000a00 */
[----:B0----5:R-:W-:Y:S02]  /*2180*/  DADD R8, R6, -R8 ;  /* 0x0000000006087229 */ /* 0x021fe40000000808 */
[----:B-1----:R-:W-:-:S08]  /*2190*/  DADD R10, R12, -R10 ;  /* 0x000000000c0a7229 */ /* 0x002fd0000000080a */
        /* <DEDUP_REMOVED lines=26> */
.L_x_44:
[----:B------:R-:W-:Y:S05]  /*2340*/  BSYNC.RECONVERGENT B1 ;  /* 0x0000000000017941 */ /* 0x000fea0003800200 */
.L_x_43:
[----:B------:R-:W0:Y:S01]  /*2350*/  LDS.64 R10, [R3+0x8] ;  /* 0x00000800030a7984 */ /* 0x000e220000000a00 */
[----:B------:R-:W-:Y:S01]  /*2360*/  MOV R30, 0x0 ;  /* 0x00000000001e7802 */ /* 0x000fe20000000f00 */
[----:B------:R-:W-:Y:S01]  /*2370*/  IMAD.MOV.U32 R31, RZ, RZ, 0x3fd80000 ;  /* 0x3fd80000ff1f7424 */ /* 0x000fe200078e00ff */
[----:B------:R-:W-:Y:S01]  /*2380*/  DSETP.GEU.AND P0, PT, R18, R26, PT ;  /* 0x0000001a1200722a */ /* 0x000fe20003f0e000 */
[----:B------:R1:W2:Y:S01]  /*2390*/  LDS.64 R8, [R0+0x8] ;  /* 0x0000080000087984 */ /* 0x0002a20000000a00 */
[----:B------:R-:W-:Y:S04]  /*23a0*/  BSSY.RECONVERGENT B1, `(.L_x_45) ;  /* 0x0000020000017945 */ /* 0x000fe80003800200 */
[C---:B------:R-:W-:Y:S01]  /*23b0*/  SEL R23, R2.reuse, R23, !P0 ;  /* 0x0000001702177207 */ /* 0x040fe20004000000 */
[----:B-1----:R-:W-:Y:S01]  /*23c0*/  VIADD R0, R2, 0x1 ;  /* 0x0000000102007836 */ /* 0x002fe20000000000 */
[----:B0-----:R-:W-:-:S02]  /*23d0*/  DADD R10, R12, -R10 ;  /* 0x000000000c0a7229 */ /* 0x001fc4000000080a */
[----:B--2---:R-:W-:-:S06]  /*23e0*/  DADD R8, R6, -R8 ;  /* 0x0000000006087229 */ /* 0x004fcc0000000808 */
        /* <DEDUP_REMOVED lines=9> */
[----:B------:R-:W-:Y:S01]  /*2480*/  DFMA R30, R30, R10, R8 ;  /* 0x0000000a1e1e722b */ /* 0x000fe20000000008 */
[----:B------:R-:W-:Y:S02]  /*2490*/  FSEL R10, R18, R26, !P0 ;  /* 0x0000001a120a7208 */ /* 0x000fe40004000000 */
[----:B------:R-:W-:-:S05]  /*24a0*/  FSEL R11, R19, R27, !P0 ;  /* 0x0000001b130b7208 */ /* 0x000fca0004000000 */
        /* <DEDUP_REMOVED lines=15> */
.L_x_46:
[----:B------:R-:W-:Y:S05]  /*25a0*/  BSYNC.RECONVERGENT B1 ;  /* 0x0000000000017941 */ /* 0x000fea0003800200 */
.L_x_45:
[----:B------:R-:W-:Y:S01]  /*25b0*/  DSETP.GEU.AND P0, PT, R18, R10, PT ;  /* 0x0000000a1200722a */ /* 0x000fe20003f0e000 */
[----:B------:R-:W-:-:S05]  /*25c0*/  IADD3 R2, PT, PT, R2, 0x2, RZ ;  /* 0x0000000202027810 */ /* 0x000fca0007ffe0ff */
[----:B------:R-:W-:Y:S02]  /*25d0*/  FSEL R26, R18, R10, !P0 ;  /* 0x0000000a121a7208 */ /* 0x000fe40004000000 */
[----:B------:R-:W-:Y:S02]  /*25e0*/  FSEL R27, R19, R11, !P0 ;  /* 0x0000000b131b7208 */ /* 0x000fe40004000000 */
[----:B------:R-:W-:-:S07]  /*25f0*/  SEL R23, R0, R23, !P0 ;  /* 0x0000001700177207 */ /* 0x000fce0004000000 */
.L_x_42:
[----:B------:R-:W0:Y:S02]  /*2600*/  LDC R3, c[0x0][0x3b8] ;  /* 0x0000ee00ff037b82 */ /* 0x000e240000000800 */
[----:B0-----:R-:W-:-:S04]  /*2610*/  LOP3.LUT R0, R3, 0x1, RZ, 0xc0, !PT ;  /* 0x0000000103007812 */ /* 0x001fc800078ec0ff */
[----:B------:R-:W-:-:S13]  /*2620*/  ISETP.NE.U32.AND P0, PT, R0, 0x1, PT ;  /* 0x000000010000780c */ /* 0x000fda0003f05070 */
[----:B------:R-:W-:Y:S05]  /*2630*/  @P0 BRA `(.L_x_14) ;  /* 0x0000000000a40947 */ /* 0x000fea0003800000 */
[----:B------:R-:W0:Y:S01]  /*2640*/  S2R R9, SR_CgaCtaId ;  /* 0x0000000000097919 */ /* 0x000e220000008800 */
[----:B------:R-:W-:Y:S01]  /*2650*/  MOV R0, 0x400 ;  /* 0x0000040000007802 */ /* 0x000fe20000000f00 */
[----:B------:R-:W-:Y:S01]  /*2660*/  IMAD.MOV.U32 R18, RZ, RZ, 0x0 ;  /* 0x00000000ff127424 */ /* 0x000fe200078e00ff */
[----:B------:R-:W-:Y:S01]  /*2670*/  BSSY.RECONVERGENT B1, `(.L_x_47) ;  /* 0x0000023000017945 */ /* 0x000fe20003800200 */
[----:B------:R-:W-:Y:S01]  /*2680*/  IMAD.MOV.U32 R19, RZ, RZ, 0x3fd80000 ;  /* 0x3fd80000ff137424 */ /* 0x000fe200078e00ff */
[----:B0-----:R-:W-:-:S05]  /*2690*/  LEA R9, R9, R0, 0x18 ;  /* 0x0000000009097211 */ /* 0x001fca00078ec0ff */
[----:B------:R-:W-:-:S04]  /*26a0*/  IMAD R0, R2, 0x8, R9 ;  /* 0x0000000802007824 */ /* 0x000fc800078e0209 */
[----:B------:R-:W-:Y:S01]  /*26b0*/  IMAD R3, R3, 0x8, R0 ;  /* 0x0000000803037824 */ /* 0x000fe200078e0200 */
[----:B------:R-:W0:Y:S04]  /*26c0*/  LDS.64 R8, [R0] ;  /* 0x0000000000087984 */ /* 0x000e280000000a00 */
[----:B------:R-:W1:Y:S01]  /*26d0*/  LDS.64 R10, [R3] ;  /* 0x00000000030a7984 */ /* 0x000e620000000a00 */
[----:B0----5:R-:W-:Y:S02]  /*26e0*/  DADD R8, R6, -R8 ;  /* 0x0000000006087229 */ /* 0x021fe40000000808 */
[----:B-1----:R-:W-:-:S08]  /*26f0*/  DADD R10, R12, -R10 ;  /* 0x000000000c0a7229 */ /* 0x002fd0000000080a */
[----:B------:R-:W-:-:S08]  /*2700*/  DMUL R24, R10, R10 ;  /* 0x0000000a0a187228 */ /* 0x000fd00000000000 */
        /* <DEDUP_REMOVED lines=25> */
.L_x_48:
[----:B------:R-:W-:Y:S05]  /*28a0*/  BSYNC.RECONVERGENT B1 ;  /* 0x0000000000017941 */ /* 0x000fea0003800200 */
.L_x_47:
[----:B------:R-:W-:-:S06]  /*28b0*/  DSETP.GEU.AND P0, PT, R28, R26, PT ;  /* 0x0000001a1c00722a */ /* 0x000fcc0003f0e000 */
[----:B------:R-:W-:-:S08]  /*28c0*/  SEL R23, R2, R23, !P0 ;  /* 0x0000001702177207 */ /* 0x000fd00004000000 */
.L_x_14:
[----:B------:R-:W0:Y:S08]  /*28d0*/  LDC R0, c[0x0][0x3b8] ;  /* 0x0000ee00ff007b82 */ /* 0x000e300000000800 */
[----:B------:R-:W-:Y:S01]  /*28e0*/  BAR.SYNC.DEFER_BLOCKING 0x0 ;  /* 0x0000000000007b1d */ /* 0x000fe20000010000 */
[----:B0-----:R-:W-:-:S13]  /*28f0*/  ISETP.GE.AND P0, PT, R0, 0x1, PT ;  /* 0x000000010000780c */ /* 0x001fda0003f06270 */
[----:B------:R-:W-:Y:S05]  /*2900*/  @!P0 EXIT ;  /* 0x000000000000894d */ /* 0x000fea0003800000 */
[----:B------:R-:W-:Y:S02]  /*2910*/  IMAD R24, R5, 0x8, R4 ;  /* 0x0000000805187824 */ /* 0x000fe400078e0204 */
[----:B------:R-:W-:-:S03]  /*2920*/  IMAD.MOV.U32 R22, RZ, RZ, RZ ;  /* 0x000000ffff167224 */ /* 0x000fc600078e00ff */
[----:B------:R-:W-:-:S07]  /*2930*/  LEA R0, R5, R24, 0x3 ;  /* 0x0000001805007211 */ /* 0x000fce00078e18ff */
.L_x_55:
[----:B------:R-:W-:Y:S01]  /*2940*/  ISETP.NE.AND P0, PT, R23, R22, PT ;  /* 0x000000161700720c */ /* 0x000fe20003f05270 */
[----:B01----:R-:W-:-:S03]  /*2950*/  IMAD.MOV.U32 R10, RZ, RZ, RZ ;  /* 0x000000ffff0a7224 */ /* 0x003fc600078e00ff */
[----:B-----5:R-:W-:Y:S02]  /*2960*/  FSEL R2, R6, RZ, !P0 ;  /* 0x000000ff06027208 */ /* 0x020fe40004000000 */
[----:B------:R-:W-:Y:S02]  /*2970*/  FSEL R3, R7, RZ, !P0 ;  /* 0x000000ff07037208 */ /* 0x000fe40004000000 */
[----:B------:R-:W-:Y:S02]  /*2980*/  FSEL R8, R12, RZ, !P0 ;  /* 0x000000ff0c087208 */ /* 0x000fe40004000000 */
[----:B------:R-:W-:Y:S01]  /*2990*/  FSEL R9, R13, RZ, !P0 ;  /* 0x000000ff0d097208 */ /* 0x000fe20004000000 */
[----:B------:R0:W-:Y:S01]  /*29a0*/  STS.64 [R4], R2 ;  /* 0x0000000204007388 */ /* 0x0001e20000000a00 */
[----:B------:R-:W-:Y:S02]  /*29b0*/  FSEL R11, RZ, 1.875, P0 ;  /* 0x3ff00000ff0b7808 */ /* 0x000fe40000000000 */
[----:B------:R-:W-:Y:S01]  /*29c0*/  ISETP.GE.U32.AND P0, PT, R5, 0x2, PT ;  /* 0x000000020500780c */ /* 0x000fe20003f06070 */
[----:B------:R0:W-:Y:S04]  /*29d0*/  STS.64 [R24], R8 ;  /* 0x0000000818007388 */ /* 0x0001e80000000a00 */
[----:B------:R0:W-:Y:S01]  /*29e0*/  STS.64 [R0], R10 ;  /* 0x0000000a00007388 */ /* 0x0001e20000000a00 */
[----:B------:R-:W-:Y:S07]  /*29f0*/  BAR.SYNC.DEFER_BLOCKING 0x0 ;  /* 0x0000000000007b1d */ /* 0x000fee0000010000 */
[----:B------:R-:W-:Y:S05]  /*2a00*/  @!P0 BRA `(.L_x_49) ;  /* 0x0000000000648947 */ /* 0x000fea0003800000 */
[----:B0-----:R-:W-:-:S07]  /*2a10*/  IMAD.MOV.U32 R2, RZ, RZ, R5 ;  /* 0x000000ffff027224 */ /* 0x001fce00078e0005 */
.L_x_52:
[----:B------:R-:W-:Y:S01]  /*2a20*/  SHF.R.U32.HI R3, RZ, 0x1, R2 ;  /* 0x00000001ff037819 */ /* 0x000fe20000011602 */
[----:B------:R-:W-:Y:S03]  /*2a30*/  BSSY.RECONVERGENT B0, `(.L_x_50) ;  /* 0x0000012000007945 */ /* 0x000fe60003800200 */
[----:B------:R-:W-:-:S13]  /*2a40*/  ISETP.GE.U32.AND P0, PT, R14, R3, PT ;  /* 0x000000030e00720c */ /* 0x000fda0003f06070 */
[----:B0-----:R-:W-:Y:S05]  /*2a50*/  @P0 BRA `(.L_x_51) ;  /* 0x00000000003c0947 */ /* 0x001fea0003800000 */
[----:B------:R-:W-:Y:S01]  /*2a60*/  LEA R20, R3, R4, 0x3 ;  /* 0x0000000403147211 */ /* 0x000fe200078e18ff */
[----:B------:R-:W-:Y:S04]  /*2a70*/  LDS.64 R10, [R4] ;  /* 0x00000000040a7984 */ /* 0x000fe80000000a00 */
[----:B------:R-:W0:Y:S01]  /*2a80*/  LDS.64 R8, [R20] ;  /* 0x0000000014087984 */ /* 0x000e220000000a00 */
[----:B------:R-:W-:-:S04]  /*2a90*/  IMAD R26, R5, 0x8, R20 ;  /* 0x00000008051a7824 */ /* 0x000fc800078e0214 */
[----:B------:R-:W-:Y:S01]  /*2aa0*/  IMAD R15, R5, 0x8, R26 ;  /* 0x00000008050f7824 */ /* 0x000fe200078e021a */
[----:B0-----:R-:W-:-:S07]  /*2ab0*/  DADD R8, R8, R10 ;  /* 0x0000000008087229 */ /* 0x001fce000000000a */
[----:B------:R-:W-:Y:S04]  /*2ac0*/  STS.64 [R4], R8 ;  /* 0x0000000804007388 */ /* 0x000fe80000000a00 */
[----:B------:R-:W-:Y:S04]  /*2ad0*/  LDS.64 R10, [R26] ;  /* 0x000000001a0a7984 */ /* 0x000fe80000000a00 */
[----:B------:R-:W0:Y:S02]  /*2ae0*/  LDS.64 R16, [R24] ;  /* 0x0000000018107984 */ /* 0x000e240000000a00 */
[----:B0-----:R-:W-:-:S07]  /*2af0*/  DADD R10, R10, R16 ;  /* 0x000000000a0a7229 */ /* 0x001fce0000000010 */
[----:B------:R-:W-:Y:S04]  /*2b00*/  STS.64 [R24], R10 ;  /* 0x0000000a18007388 */ /* 0x000fe80000000a00 */
[----:B------:R-:W-:Y:S04]  /*2b10*/  LDS.64 R16, [R15] ;  /* 0x000000000f107984 */ /* 0x000fe80000000a00 */
[----:B------:R-:W0:Y:S02]  /*2b20*/  LDS.64 R18, [R0] ;  /* 0x0000000000127984 */ /* 0x000e240000000a00 */
[----:B0-----:R-:W-:-:S07]  /*2b30*/  DADD R16, R16, R18 ;  /* 0x0000000010107229 */ /* 0x001fce0000000012 */
[----:B------:R0:W-:Y:S04]  /*2b40*/  STS.64 [R0], R16 ;  /* 0x0000001000007388 */ /* 0x0001e80000000a00 */
.L_x_51:
[----:B------:R-:W-:Y:S05]  /*2b50*/  BSYNC.RECONVERGENT B0 ;  /* 0x0000000000007941 */ /* 0x000fea0003800200 */
.L_x_50:
[----:B------:R-:W-:Y:S01]  /*2b60*/  BAR.SYNC.DEFER_BLOCKING 0x0 ;  /* 0x0000000000007b1d */ /* 0x000fe20000010000 */
[----:B------:R-:W-:Y:S02]  /*2b70*/  ISETP.GT.U32.AND P0, PT, R2, 0x3, PT ;  /* 0x000000030200780c */ /* 0x000fe40003f04070 */
[----:B------:R-:W-:-:S11]  /*2b80*/  MOV R2, R3 ;  /* 0x0000000300027202 */ /* 0x000fd60000000f00 */
[----:B------:R-:W-:Y:S05]  /*2b90*/  @P0 BRA `(.L_x_52) ;  /* 0xfffffffc00a00947 */ /* 0x000fea000383ffff */
.L_x_49:
[----:B------:R-:W-:Y:S01]  /*2ba0*/  ISETP.NE.AND P0, PT, R14, RZ, PT ;  /* 0x000000ff0e00720c */ /* 0x000fe20003f05270 */
[----:B------:R-:W-:-:S12]  /*2bb0*/  BSSY.RECONVERGENT B0, `(.L_x_53) ;  /* 0x0000014000007945 */ /* 0x000fd80003800200 */
[----:B------:R-:W-:Y:S05]  /*2bc0*/  @P0 BRA `(.L_x_54) ;  /* 0x0000000000480947 */ /* 0x000fea0003800000 */
[----:B------:R-:W1:Y:S01]  /*2bd0*/  S2UR UR5, SR_CgaCtaId ;  /* 0x00000000000579c3 */ /* 0x000e620000008800 */
[----:B------:R-:W2:Y:S01]  /*2be0*/  LDS.64 R18, [R0] ;  /* 0x0000000000127984 */ /* 0x000ea20000000a00 */
[----:B------:R-:W-:-:S03]  /*2bf0*/  UMOV UR4, 0x400 ;  /* 0x0000040000047882 */ /* 0x000fc60000000000 */
[----:B0-----:R-:W-:Y:S03]  /*2c00*/  LDS.64 R8, [R24] ;  /* 0x0000000018087984 */ /* 0x001fe60000000a00 */
[----:B------:R-:W0:Y:S08]  /*2c10*/  LDC R15, c[0x0][0x3b8] ;  /* 0x0000ee00ff0f7b82 */ /* 0x000e300000000800 */
[----:B------:R-:W3:Y:S01]  /*2c20*/  LDC.64 R20, c[0x0][0x3a8] ;  /* 0x0000ea00ff147b82 */ /* 0x000ee20000000a00 */
[----:B-1----:R-:W-:-:S07]  /*2c30*/  ULEA UR4, UR5, UR4, 0x18 ;  /* 0x0000000405047291 */ /* 0x002fce000f8ec0ff */
[----:B------:R-:W1:Y:S01]  /*2c40*/  LDC.64 R16, c[0x0][0x3b0] ;  /* 0x0000ec00ff107b82 */ /* 0x000e620000000a00 */
[----:B0-----:R-:W-:Y:S01]  /*2c50*/  IMAD R15, R15, UR6, R22 ;  /* 0x000000060f0f7c24 */ /* 0x001fe2000f8e0216 */
[----:B------:R-:W0:Y:S06]  /*2c60*/  LDS.64 R2, [UR4] ;  /* 0x00000004ff027984 */ /* 0x000e2c0008000a00 */
[----:B------:R-:W4:Y:S01]  /*2c70*/  LDC.64 R10, c[0x0][0x3c0] ;  /* 0x0000f000ff0a7b82 */ /* 0x000f220000000a00 */
[C---:B---3--:R-:W-:Y:S01]  /*2c80*/  IMAD.WIDE R20, R15.reuse, 0x8, R20 ;  /* 0x000000080f147825 */ /* 0x048fe200078e0214 */
[----:B--2---:R-:W2:Y:S03]  /*2c90*/  F2I.F64.TRUNC R19, R18 ;  /* 0x0000001200137311 */ /* 0x004ea6000030d100 */
[----:B-1----:R-:W-:-:S04]  /*2ca0*/  IMAD.WIDE R16, R15, 0x8, R16 ;  /* 0x000000080f107825 */ /* 0x002fc800078e0210 */
[----:B----4-:R-:W-:Y:S01]  /*2cb0*/  IMAD.WIDE R10, R15, 0x4, R10 ;  /* 0x000000040f0a7825 */ /* 0x010fe200078e020a */
[----:B0-----:R1:W-:Y:S04]  /*2cc0*/  STG.E.64 desc[UR8][R20.64], R2 ;  /* 0x0000000214007986 */ /* 0x0013e8000c101b08 */
[----:B------:R1:W-:Y:S04]  /*2cd0*/  STG.E.64 desc[UR8][R16.64], R8 ;  /* 0x0000000810007986 */ /* 0x0003e8000c101b08 */
[----:B--2---:R1:W-:Y:S02]  /*2ce0*/  STG.E desc[UR8][R10.64], R19 ;  /* 0x000000130a007986 */ /* 0x0043e4000c101908 */
.L_x_54:
[----:B------:R-:W-:Y:S05]  /*2cf0*/  BSYNC.RECONVERGENT B0 ;  /* 0x0000000000007941 */ /* 0x000fea0003800200 */
.L_x_53:
[----:B------:R-:W2:Y:S01]  /*2d00*/  LDCU UR4, c[0x0][0x3b8] ;  /* 0x00007700ff0477ac */ /* 0x000ea20008000800 */
[----:B------:R-:W-:Y:S01]  /*2d10*/  VIADD R22, R22, 0x1 ;  /* 0x0000000116167836 */ /* 0x000fe20000000000 */
[----:B------:R-:W-:Y:S04]  /*2d20*/  BAR.SYNC.DEFER_BLOCKING 0x0 ;  /* 0x0000000000007b1d */ /* 0x000fe80000010000 */
[----:B--2---:R-:W-:-:S13]  /*2d30*/  ISETP.NE.AND P0, PT, R22, UR4, PT ;  /* 0x0000000416007c0c */ /* 0x004fda000bf05270 */
[----:B------:R-:W-:Y:S05]  /*2d40*/  @P0 BRA `(.L_x_55) ;  /* 0xfffffff800fc0947 */ /* 0x000fea000383ffff */
[----:B------:R-:W-:Y:S05]  /*2d50*/  EXIT ;  /* 0x000000000000794d */ /* 0x000fea0003800000 */
        .weak           $__internal_1_$__cuda_sm20_dsqrt_rn_f64_mediumpath_v1
        .type           $__internal_1_$__cuda_sm20_dsqrt_rn_f64_mediumpath_v1,@function
        .size           $__internal_1_$__cuda_sm20_dsqrt_rn_f64_mediumpath_v1,(.L_x_62 - $__internal_1_$__cuda_sm20_dsqrt_rn_f64_mediumpath_v1)
$__internal_1_$__cuda_sm20_dsqrt_rn_f64_mediumpath_v1:
[----:B------:R-:W-:Y:S01]  /*2d60*/  ISETP.GE.U32.AND P0, PT, R8, -0x3400000, PT ;  /* 0xfcc000000800780c */ /* 0x000fe20003f06070 */
[----:B------:R-:W-:Y:S01]  /*2d70*/  BSSY.RECONVERGENT B0, `(.L_x_56) ;  /* 0x0000027000007945 */ /* 0x000fe20003800200 */
[----:B------:R-:W-:Y:S01]  /*2d80*/  MOV R24, R19 ;  /* 0x0000001300187202 */ /* 0x000fe20000000f00 */
[----:B------:R-:W-:Y:S02]  /*2d90*/  IMAD.MOV.U32 R8, RZ, RZ, R22 ;  /* 0x000000ffff087224 */ /* 0x000fe400078e0016 */
[----:B------:R-:W-:Y:S02]  /*2da0*/  IMAD.MOV.U32 R25, RZ, RZ, R21 ;  /* 0x000000ffff197224 */ /* 0x000fe400078e0015 */
[----:B------:R-:W-:-:S06]  /*2db0*/  IMAD.MOV.U32 R19, RZ, RZ, R15 ;  /* 0x000000ffff137224 */ /* 0x000fcc00078e000f */
[----:B------:R-:W-:Y:S05]  /*2dc0*/  @!P0 BRA `(.L_x_57) ;  /* 0x0000000000208947 */ /* 0x000fea0003800000 */
[----:B------:R-:W-:-:S10]  /*2dd0*/  DFMA.RM R18, R16, R24, R18 ;  /* 0x000000181012722b */ /* 0x000fd40000004012 */
[----:B------:R-:W-:-:S04]  /*2de0*/  IADD3 R16, P0, PT, R18, 0x1, RZ ;  /* 0x0000000112107810 */ /* 0x000fc80007f1e0ff */
[----:B------:R-:W-:-:S06]  /*2df0*/  IADD3.X R17, PT, PT, RZ, R19, RZ, P0, !PT ;  /* 0x00000013ff117210 */ /* 0x000fcc00007fe4ff */
[----:B------:R-:W-:-:S08]  /*2e00*/  DFMA.RP R8, -R18, R16, R8 ;  /* 0x000000101208722b */ /* 0x000fd00000008108 */
[----:B------:R-:W-:-:S06]  /*2e10*/  DSETP.GT.AND P0, PT, R8, RZ, PT ;  /* 0x000000ff0800722a */ /* 0x000fcc0003f04000 */
[----:B------:R-:W-:Y:S02]  /*2e20*/  FSEL R16, R16, R18, P0 ;  /* 0x0000001210107208 */ /* 0x000fe40000000000 */
[----:B------:R-:W-:Y:S01]  /*2e30*/  FSEL R17, R17, R19, P0 ;  /* 0x0000001311117208 */ /* 0x000fe20000000000 */
[----:B------:R-:W-:Y:S06]  /*2e40*/  BRA `(.L_x_58) ;  /* 0x0000000000647947 */ /* 0x000fec0003800000 */
.L_x_57:
[----:B------:R-:W-:-:S14]  /*2e50*/  DSETP.NE.AND P0, PT, R8, RZ, PT ;  /* 0x000000ff0800722a */ /* 0x000fdc0003f05000 */
[----:B------:R-:W-:Y:S05]  /*2e60*/  @!P0 BRA `(.L_x_59) ;  /* 0x0000000000588947 */ /* 0x000fea0003800000 */
[----:B------:R-:W-:-:S13]  /*2e70*/  ISETP.GE.AND P0, PT, R9, RZ, PT ;  /* 0x000000ff0900720c */ /* 0x000fda0003f06270 */
[----:B------:R-:W-:Y:S02]  /*2e80*/  @!P0 IMAD.MOV.U32 R16, RZ, RZ, 0x0 ;  /* 0x00000000ff108424 */ /* 0x000fe400078e00ff */
[----:B------:R-:W-:Y:S01]  /*2e90*/  @!P0 IMAD.MOV.U32 R17, RZ, RZ, -0x80000 ;  /* 0xfff80000ff118424 */ /* 0x000fe200078e00ff */
[----:B------:R-:W-:Y:S06]  /*2ea0*/  @!P0 BRA `(.L_x_58) ;  /* 0x00000000004c8947 */ /* 0x000fec0003800000 */
[----:B------:R-:W-:-:S13]  /*2eb0*/  ISETP.GT.AND P0, PT, R9, 0x7fefffff, PT ;  /* 0x7fefffff0900780c */ /* 0x000fda0003f04270 */
[----:B------:R-:W-:Y:S05]  /*2ec0*/  @P0 BRA `(.L_x_59) ;  /* 0x0000000000400947 */ /* 0x000fea0003800000 */
[----:B------:R-:W-:Y:S01]  /*2ed0*/  DMUL R24, R8, 8.11296384146066816958e+31 ;  /* 0x4690000008187828 */ /* 0x000fe20000000000 */
[----:B------:R-:W-:Y:S01]  /*2ee0*/  MOV R18, RZ ;  /* 0x000000ff00127202 */ /* 0x000fe20000000f00 */
[----:B------:R-:W-:Y:S02]  /*2ef0*/  IMAD.MOV.U32 R8, RZ, RZ, 0x0 ;  /* 0x00000000ff087424 */ /* 0x000fe400078e00ff */
[----:B------:R-:W-:Y:S02]  /*2f00*/  IMAD.MOV.U32 R9, RZ, RZ, 0x3fd80000 ;  /* 0x3fd80000ff097424 */ /* 0x000fe400078e00ff */
[----:B------:R-:W0:Y:S02]  /*2f10*/  MUFU.RSQ64H R19, R25 ;  /* 0x0000001900137308 */ /* 0x000e240000001c00 */
[----:B0-----:R-:W-:-:S08]  /*2f20*/  DMUL R16, R18, R18 ;  /* 0x0000001212107228 */ /* 0x001fd00000000000 */
[----:B------:R-:W-:-:S08]  /*2f30*/  DFMA R16, R24, -R16, 1 ;  /* 0x3ff000001810742b */ /* 0x000fd00000000810 */
[----:B------:R-:W-:Y:S02]  /*2f40*/  DFMA R8, R16, R8, 0.5 ;  /* 0x3fe000001008742b */ /* 0x000fe40000000008 */
[----:B------:R-:W-:-:S08]  /*2f50*/  DMUL R16, R18, R16 ;  /* 0x0000001012107228 */ /* 0x000fd00000000000 */
[----:B------:R-:W-:-:S08]  /*2f60*/  DFMA R16, R8, R16, R18 ;  /* 0x000000100810722b */ /* 0x000fd00000000012 */
[----:B------:R-:W-:Y:S02]  /*2f70*/  DMUL R8, R24, R16 ;  /* 0x0000001018087228 */ /* 0x000fe40000000000 */
[----:B------:R-:W-:-:S06]  /*2f80*/  IADD3 R17, PT, PT, R17, -0x100000, RZ ;  /* 0xfff0000011117810 */ /* 0x000fcc0007ffe0ff */
[----:B------:R-:W-:-:S08]  /*2f90*/  DFMA R24, R8, -R8, R24 ;  /* 0x800000080818722b */ /* 0x000fd00000000018 */
[----:B------:R-:W-:-:S10]  /*2fa0*/  DFMA R16, R16, R24, R8 ;  /* 0x000000181010722b */ /* 0x000fd40000000008 */
[----:B------:R-:W-:Y:S01]  /*2fb0*/  VIADD R17, R17, 0xfcb00000 ;  /* 0xfcb0000011117836 */ /* 0x000fe20000000000 */
[----:B------:R-:W-:Y:S06]  /*2fc0*/  BRA `(.L_x_58) ;  /* 0x0000000000047947 */ /* 0x000fec0003800000 */
.L_x_59:
[----:B------:R-:W-:-:S11]  /*2fd0*/  DADD R16, R8, R8 ;  /* 0x0000000008107229 */ /* 0x000fd60000000008 */
.L_x_58:
[----:B------:R-:W-:Y:S05]  /*2fe0*/  BSYNC.RECONVERGENT B0 ;  /* 0x0000000000007941 */ /* 0x000fea0003800200 */
.L_x_56:
[----:B------:R-:W-:Y:S01]  /*2ff0*/  IMAD.MOV.U32 R21, RZ, RZ, 0x0 ;  /* 0x00000000ff157424 */ /* 0x000fe200078e00ff */
[----:B------:R-:W-:Y:S01]  /*3000*/  MOV R8, R17 ;  /* 0x0000001100087202 */ /* 0x000fe20000000f00 */
[----:B------:R-:W-:Y:S02]  /*3010*/  IMAD.MOV.U32 R9, RZ, RZ, R16 ;  /* 0x000000ffff097224 */ /* 0x000fe400078e0010 */
[----:B------:R-:W-:Y:S05]  /*3020*/  RET.REL.NODEC R20 `(_Z10AssignmentPdS_iS_S_S_S_iPi) ;  /* 0xffffffcc14f47950 */ /* 0x000fea0003c3ffff */
.L_x_60:
        /* <DEDUP_REMOVED lines=13> */
.L_x_62:


//--------------------- .nv.shared._Z18centroid_recomputePdS_S_S_iPi --------------------------
	.section	.nv.shared._Z18centroid_recomputePdS_S_S_iPi,"aw",@nobits
	.sectionflags	@""
	.align	16
	.zero		1024


//--------------------- .nv.shared.reserved.0     --------------------------
	.section	.nv.shared.reserved.0,"aw",@nobits
	.weak		__nv_reservedSMEM_offset_0_alias
	.size		__nv_reservedSMEM_offset_0_alias, 0, 64
	.other		__nv_reservedSMEM_offset_0_alias,@"STO_CUDA_RESERVED_SHARED STV_DEFAULT"
__nv_reservedSMEM_offset_0_alias:
	.zero		0
	.zero		64


//--------------------- .nv.shared._Z10AssignmentPdS_iS_S_S_S_iPi --------------------------
	.section	.nv.shared._Z10AssignmentPdS_iS_S_S_S_iPi,"aw",@nobits
	.sectionflags	@""
	.align	16
	.zero		1024


//--------------------- .nv.constant0._Z18centroid_recomputePdS_S_S_iPi --------------------------
	.section	.nv.constant0._Z18centroid_recomputePdS_S_S_iPi,"a",@progbits
	.sectionflags	@""
	.align	4
.nv.constant0._Z18centroid_recomputePdS_S_S_iPi:
	.zero		944


//--------------------- .nv.constant0._Z10AssignmentPdS_iS_S_S_S_iPi --------------------------
	.section	.nv.constant0._Z10AssignmentPdS_iS_S_S_S_iPi,"a",@progbits
	.sectionflags	@""
	.align	4
.nv.constant0._Z10AssignmentPdS_iS_S_S_S_iPi:
	.zero		968


//--------------------- SYMBOLS --------------------------

	.type		.nv.reservedSmem.offset0,@object
	.size		.nv.reservedSmem.offset0,0x4
	.type		.nv.reservedSmem.cap,@object
	.size		.nv.reservedSmem.cap,0x4
